//
// Generated by NVIDIA NVVM Compiler
//
// Compiler Build ID: CL-36424714
// Cuda compilation tools, release 13.0, V13.0.88
// Based on NVVM 20.0.0
//

.version 9.0
.target sm_100
.address_size 64

	// .globl	_Z17gpu_process_imagePhS_
// _ZZ17gpu_process_imagePhS_E9histogram has been demoted
// _ZZ17gpu_process_imagePhS_E8hist_min has been demoted
// _ZZ17gpu_process_imagePhS_E3map has been demoted

.visible .entry _Z17gpu_process_imagePhS_(
	.param .u64 .ptr .align 1 _Z17gpu_process_imagePhS__param_0,
	.param .u64 .ptr .align 1 _Z17gpu_process_imagePhS__param_1
)
{
	.reg .pred 	%p<60>;
	.reg .b16 	%rs<11>;
	.reg .b32 	%r<178>;
	.reg .b32 	%f<5>;
	.reg .b64 	%rd<38>;
	// demoted variable
	.shared .align 4 .b8 _ZZ17gpu_process_imagePhS_E9histogram[1024];
	// demoted variable
	.shared .align 4 .b8 _ZZ17gpu_process_imagePhS_E8hist_min[1024];
	// demoted variable
	.shared .align 1 .b8 _ZZ17gpu_process_imagePhS_E3map[256];
	ld.param.u64 	%rd10, [_Z17gpu_process_imagePhS__param_0];
	ld.param.u64 	%rd11, [_Z17gpu_process_imagePhS__param_1];
	cvta.to.global.u64 	%rd1, %rd11;
	cvta.to.global.u64 	%rd2, %rd10;
	mov.u32 	%r177, %tid.x;
	setp.gt.u32 	%p2, %r177, 255;
	shl.b32 	%r74, %r177, 2;
	mov.u32 	%r75, _ZZ17gpu_process_imagePhS_E9histogram;
	add.s32 	%r2, %r75, %r74;
	@%p2 bra 	$L__BB0_2;
	mov.b32 	%r76, 0;
	st.shared.u32 	[%r2], %r76;
$L__BB0_2:
	bar.sync 	0;
	mov.u32 	%r3, %ntid.x;
	add.s32 	%r77, %r177, %r3;
	max.u32 	%r78, %r77, 1024;
	setp.lt.u32 	%p3, %r77, 1024;
	selp.u32 	%r79, 1, 0, %p3;
	add.s32 	%r80, %r77, %r79;
	sub.s32 	%r81, %r78, %r80;
	div.u32 	%r82, %r81, %r3;
	add.s32 	%r4, %r82, %r79;
	add.s32 	%r83, %r4, 1;
	and.b32  	%r5, %r83, 3;
	and.b32  	%r6, %r4, 3;
	setp.eq.s32 	%p4, %r6, 3;
	mov.u32 	%r160, %r177;
	@%p4 bra 	$L__BB0_5;
	cvt.u64.u32 	%rd12, %r177;
	add.s64 	%rd36, %rd2, %rd12;
	neg.s32 	%r155, %r5;
	mad.lo.s32 	%r160, %r3, %r5, %r177;
	cvt.u64.u32 	%rd13, %r3;
$L__BB0_4:
	.pragma "nounroll";
	ld.global.u8 	%rs1, [%rd36];
	mul.wide.u16 	%r84, %rs1, 4;
	add.s32 	%r86, %r75, %r84;
	atom.shared.add.u32 	%r87, [%r86], 1;
	add.s64 	%rd36, %rd36, %rd13;
	add.s32 	%r155, %r155, 1;
	setp.ne.s32 	%p5, %r155, 0;
	@%p5 bra 	$L__BB0_4;
$L__BB0_5:
	setp.lt.u32 	%p6, %r4, 3;
	@%p6 bra 	$L__BB0_8;
	shl.b32 	%r88, %r3, 1;
	add.s32 	%r159, %r160, %r88;
	shl.b32 	%r13, %r3, 2;
	mad.lo.s32 	%r158, %r3, 3, %r160;
	add.s32 	%r157, %r3, %r160;
$L__BB0_7:
	cvt.u64.u32 	%rd14, %r160;
	add.s64 	%rd15, %rd2, %rd14;
	ld.global.u8 	%rs2, [%rd15];
	mul.wide.u16 	%r89, %rs2, 4;
	add.s32 	%r91, %r75, %r89;
	atom.shared.add.u32 	%r92, [%r91], 1;
	add.s32 	%r93, %r160, %r3;
	cvt.u64.u32 	%rd16, %r157;
	add.s64 	%rd17, %rd2, %rd16;
	ld.global.u8 	%rs3, [%rd17];
	mul.wide.u16 	%r94, %rs3, 4;
	add.s32 	%r95, %r75, %r94;
	atom.shared.add.u32 	%r96, [%r95], 1;
	add.s32 	%r97, %r93, %r3;
	cvt.u64.u32 	%rd18, %r159;
	add.s64 	%rd19, %rd2, %rd18;
	ld.global.u8 	%rs4, [%rd19];
	mul.wide.u16 	%r98, %rs4, 4;
	add.s32 	%r99, %r75, %r98;
	atom.shared.add.u32 	%r100, [%r99], 1;
	add.s32 	%r101, %r97, %r3;
	cvt.u64.u32 	%rd20, %r158;
	add.s64 	%rd21, %rd2, %rd20;
	ld.global.u8 	%rs5, [%rd21];
	mul.wide.u16 	%r102, %rs5, 4;
	add.s32 	%r103, %r75, %r102;
	atom.shared.add.u32 	%r104, [%r103], 1;
	add.s32 	%r160, %r101, %r3;
	add.s32 	%r159, %r159, %r13;
	add.s32 	%r158, %r158, %r13;
	add.s32 	%r157, %r157, %r13;
	setp.lt.u32 	%p7, %r160, 1024;
	@%p7 bra 	$L__BB0_7;
$L__BB0_8:
	bar.sync 	0;
	setp.lt.u32 	%p8, %r3, 2;
	@%p8 bra 	$L__BB0_15;
	min.u32 	%r24, %r3, 256;
	mov.b32 	%r161, 1;
$L__BB0_10:
	setp.lt.u32 	%p9, %r177, 256;
	setp.ge.u32 	%p10, %r177, %r161;
	and.pred  	%p1, %p9, %p10;
	not.pred 	%p11, %p1;
	@%p11 bra 	$L__BB0_12;
	sub.s32 	%r107, %r177, %r161;
	shl.b32 	%r108, %r107, 2;
	add.s32 	%r110, %r75, %r108;
	ld.shared.u32 	%r163, [%r110];
$L__BB0_12:
	bar.sync 	0;
	@%p11 bra 	$L__BB0_14;
	ld.shared.u32 	%r111, [%r2];
	add.s32 	%r112, %r111, %r163;
	st.shared.u32 	[%r2], %r112;
$L__BB0_14:
	bar.sync 	0;
	shl.b32 	%r161, %r161, 1;
	setp.lt.u32 	%p13, %r161, %r24;
	@%p13 bra 	$L__BB0_10;
$L__BB0_15:
	setp.gt.u32 	%p14, %r177, 255;
	mov.u32 	%r114, _ZZ17gpu_process_imagePhS_E8hist_min;
	add.s32 	%r30, %r114, %r74;
	@%p14 bra 	$L__BB0_17;
	ld.shared.u32 	%r115, [%r2];
	st.shared.u32 	[%r30], %r115;
$L__BB0_17:
	bar.sync 	0;
	add.s32 	%r117, %r177, -1;
	setp.gt.u32 	%p15, %r117, 254;
	@%p15 bra 	$L__BB0_19;
	ld.shared.u32 	%r165, [%r30+-4];
$L__BB0_19:
	bar.sync 	0;
	add.s32 	%r33, %r177, -256;
	setp.lt.u32 	%p16, %r33, -255;
	setp.eq.s32 	%p17, %r165, 0;
	or.pred  	%p18, %p16, %p17;
	@%p18 bra 	$L__BB0_23;
	ld.shared.u32 	%r34, [%r30];
	setp.ne.s32 	%p19, %r34, 0;
	@%p19 bra 	$L__BB0_22;
	st.shared.u32 	[%r30], %r165;
	bra.uni 	$L__BB0_23;
$L__BB0_22:
	min.s32 	%r118, %r34, %r165;
	st.shared.u32 	[%r30], %r118;
$L__BB0_23:
	bar.sync 	0;
	add.s32 	%r119, %r177, -2;
	setp.gt.u32 	%p20, %r119, 253;
	@%p20 bra 	$L__BB0_25;
	ld.shared.u32 	%r165, [%r30+-8];
$L__BB0_25:
	bar.sync 	0;
	setp.lt.u32 	%p21, %r33, -254;
	setp.eq.s32 	%p22, %r165, 0;
	or.pred  	%p23, %p21, %p22;
	@%p23 bra 	$L__BB0_29;
	ld.shared.u32 	%r37, [%r30];
	setp.eq.s32 	%p24, %r37, 0;
	@%p24 bra 	$L__BB0_28;
	min.s32 	%r120, %r37, %r165;
	st.shared.u32 	[%r30], %r120;
	bra.uni 	$L__BB0_29;
$L__BB0_28:
	st.shared.u32 	[%r30], %r165;
$L__BB0_29:
	bar.sync 	0;
	add.s32 	%r121, %r177, -4;
	setp.gt.u32 	%p25, %r121, 251;
	@%p25 bra 	$L__BB0_31;
	ld.shared.u32 	%r165, [%r30+-16];
$L__BB0_31:
	bar.sync 	0;
	setp.lt.u32 	%p26, %r33, -252;
	setp.eq.s32 	%p27, %r165, 0;
	or.pred  	%p28, %p26, %p27;
	@%p28 bra 	$L__BB0_35;
	ld.shared.u32 	%r40, [%r30];
	setp.eq.s32 	%p29, %r40, 0;
	@%p29 bra 	$L__BB0_34;
	min.s32 	%r122, %r40, %r165;
	st.shared.u32 	[%r30], %r122;
	bra.uni 	$L__BB0_35;
$L__BB0_34:
	st.shared.u32 	[%r30], %r165;
$L__BB0_35:
	bar.sync 	0;
	add.s32 	%r123, %r177, -8;
	setp.gt.u32 	%p30, %r123, 247;
	@%p30 bra 	$L__BB0_37;
	ld.shared.u32 	%r165, [%r30+-32];
$L__BB0_37:
	bar.sync 	0;
	setp.lt.u32 	%p31, %r33, -248;
	setp.eq.s32 	%p32, %r165, 0;
	or.pred  	%p33, %p31, %p32;
	@%p33 bra 	$L__BB0_41;
	ld.shared.u32 	%r43, [%r30];
	setp.eq.s32 	%p34, %r43, 0;
	@%p34 bra 	$L__BB0_40;
	min.s32 	%r124, %r43, %r165;
	st.shared.u32 	[%r30], %r124;
	bra.uni 	$L__BB0_41;
$L__BB0_40:
	st.shared.u32 	[%r30], %r165;
$L__BB0_41:
	bar.sync 	0;
	add.s32 	%r125, %r177, -16;
	setp.gt.u32 	%p35, %r125, 239;
	@%p35 bra 	$L__BB0_43;
	ld.shared.u32 	%r165, [%r30+-64];
$L__BB0_43:
	bar.sync 	0;
	setp.lt.u32 	%p36, %r33, -240;
	setp.eq.s32 	%p37, %r165, 0;
	or.pred  	%p38, %p36, %p37;
	@%p38 bra 	$L__BB0_47;
	ld.shared.u32 	%r46, [%r30];
	setp.eq.s32 	%p39, %r46, 0;
	@%p39 bra 	$L__BB0_46;
	min.s32 	%r126, %r46, %r165;
	st.shared.u32 	[%r30], %r126;
	bra.uni 	$L__BB0_47;
$L__BB0_46:
	st.shared.u32 	[%r30], %r165;
$L__BB0_47:
	bar.sync 	0;
	add.s32 	%r127, %r177, -32;
	setp.gt.u32 	%p40, %r127, 223;
	@%p40 bra 	$L__BB0_49;
	ld.shared.u32 	%r165, [%r30+-128];
$L__BB0_49:
	bar.sync 	0;
	setp.lt.u32 	%p41, %r33, -224;
	setp.eq.s32 	%p42, %r165, 0;
	or.pred  	%p43, %p41, %p42;
	@%p43 bra 	$L__BB0_53;
	ld.shared.u32 	%r49, [%r30];
	setp.eq.s32 	%p44, %r49, 0;
	@%p44 bra 	$L__BB0_52;
	min.s32 	%r128, %r49, %r165;
	st.shared.u32 	[%r30], %r128;
	bra.uni 	$L__BB0_53;
$L__BB0_52:
	st.shared.u32 	[%r30], %r165;
$L__BB0_53:
	bar.sync 	0;
	add.s32 	%r129, %r177, -64;
	setp.gt.u32 	%p45, %r129, 191;
	@%p45 bra 	$L__BB0_55;
	ld.shared.u32 	%r165, [%r30+-256];
$L__BB0_55:
	bar.sync 	0;
	setp.lt.u32 	%p46, %r33, -192;
	setp.eq.s32 	%p47, %r165, 0;
	or.pred  	%p48, %p46, %p47;
	@%p48 bra 	$L__BB0_59;
	ld.shared.u32 	%r52, [%r30];
	setp.eq.s32 	%p49, %r52, 0;
	@%p49 bra 	$L__BB0_58;
	min.s32 	%r130, %r52, %r165;
	st.shared.u32 	[%r30], %r130;
	bra.uni 	$L__BB0_59;
$L__BB0_58:
	st.shared.u32 	[%r30], %r165;
$L__BB0_59:
	bar.sync 	0;
	and.b32  	%r53, %r177, 896;
	setp.ne.s32 	%p50, %r53, 128;
	@%p50 bra 	$L__BB0_61;
	ld.shared.u32 	%r165, [%r30+-512];
$L__BB0_61:
	bar.sync 	0;
	setp.ne.s32 	%p51, %r53, 128;
	setp.eq.s32 	%p52, %r165, 0;
	or.pred  	%p53, %p51, %p52;
	@%p53 bra 	$L__BB0_65;
	ld.shared.u32 	%r56, [%r30];
	setp.eq.s32 	%p54, %r56, 0;
	@%p54 bra 	$L__BB0_64;
	min.s32 	%r131, %r56, %r165;
	st.shared.u32 	[%r30], %r131;
	bra.uni 	$L__BB0_65;
$L__BB0_64:
	st.shared.u32 	[%r30], %r165;
$L__BB0_65:
	setp.gt.u32 	%p55, %r177, 255;
	bar.sync 	0;
	@%p55 bra 	$L__BB0_67;
	ld.shared.u32 	%r132, [_ZZ17gpu_process_imagePhS_E8hist_min+1020];
	ld.shared.u32 	%r133, [%r2];
	sub.s32 	%r134, %r133, %r132;
	cvt.rn.f32.s32 	%f1, %r134;
	sub.s32 	%r135, 1024, %r132;
	cvt.rn.f32.s32 	%f2, %r135;
	div.rn.f32 	%f3, %f1, %f2;
	mul.f32 	%f4, %f3, 0f437F0000;
	cvt.rzi.s32.f32 	%r136, %f4;
	mov.u32 	%r137, _ZZ17gpu_process_imagePhS_E3map;
	add.s32 	%r138, %r137, %r177;
	st.shared.u8 	[%r138], %r136;
$L__BB0_67:
	setp.eq.s32 	%p56, %r6, 3;
	bar.sync 	0;
	@%p56 bra 	$L__BB0_70;
	cvt.u64.u32 	%rd37, %r177;
	cvt.u64.u32 	%rd7, %r3;
	neg.s32 	%r172, %r5;
	mov.u32 	%r140, _ZZ17gpu_process_imagePhS_E3map;
$L__BB0_69:
	.pragma "nounroll";
	add.s64 	%rd22, %rd2, %rd37;
	ld.global.u8 	%r139, [%rd22];
	add.s32 	%r141, %r140, %r139;
	ld.shared.u8 	%rs6, [%r141];
	add.s64 	%rd23, %rd1, %rd37;
	st.global.u8 	[%rd23], %rs6;
	add.s64 	%rd37, %rd37, %rd7;
	cvt.u32.u64 	%r177, %rd37;
	add.s32 	%r172, %r172, 1;
	setp.ne.s32 	%p57, %r172, 0;
	@%p57 bra 	$L__BB0_69;
$L__BB0_70:
	setp.lt.u32 	%p58, %r4, 3;
	@%p58 bra 	$L__BB0_73;
	shl.b32 	%r142, %r3, 1;
	add.s32 	%r176, %r177, %r142;
	shl.b32 	%r63, %r3, 2;
	mad.lo.s32 	%r175, %r3, 3, %r177;
	add.s32 	%r174, %r3, %r177;
$L__BB0_72:
	cvt.u64.u32 	%rd24, %r177;
	add.s64 	%rd25, %rd2, %rd24;
	ld.global.u8 	%r143, [%rd25];
	mov.u32 	%r144, _ZZ17gpu_process_imagePhS_E3map;
	add.s32 	%r145, %r144, %r143;
	ld.shared.u8 	%rs7, [%r145];
	add.s64 	%rd26, %rd1, %rd24;
	st.global.u8 	[%rd26], %rs7;
	add.s32 	%r146, %r177, %r3;
	cvt.u64.u32 	%rd27, %r174;
	add.s64 	%rd28, %rd2, %rd27;
	ld.global.u8 	%r147, [%rd28];
	add.s32 	%r148, %r144, %r147;
	ld.shared.u8 	%rs8, [%r148];
	add.s64 	%rd29, %rd1, %rd27;
	st.global.u8 	[%rd29], %rs8;
	add.s32 	%r149, %r146, %r3;
	cvt.u64.u32 	%rd30, %r176;
	add.s64 	%rd31, %rd2, %rd30;
	ld.global.u8 	%r150, [%rd31];
	add.s32 	%r151, %r144, %r150;
	ld.shared.u8 	%rs9, [%r151];
	add.s64 	%rd32, %rd1, %rd30;
	st.global.u8 	[%rd32], %rs9;
	add.s32 	%r152, %r149, %r3;
	cvt.u64.u32 	%rd33, %r175;
	add.s64 	%rd34, %rd2, %rd33;
	ld.global.u8 	%r153, [%rd34];
	add.s32 	%r154, %r144, %r153;
	ld.shared.u8 	%rs10, [%r154];
	add.s64 	%rd35, %rd1, %rd33;
	st.global.u8 	[%rd35], %rs10;
	add.s32 	%r177, %r152, %r3;
	add.s32 	%r176, %r176, %r63;
	add.s32 	%r175, %r175, %r63;
	add.s32 	%r174, %r174, %r63;
	setp.lt.u32 	%p59, %r177, 1024;
	@%p59 bra 	$L__BB0_72;
$L__BB0_73:
	ret;

}


// ===== COMPILED SASS (sm_100) =====

	.target	sm_100

	.elftype	@"ET_EXEC"


//--------------------- .note.nv.tkinfo           --------------------------
	.section	.note.nv.tkinfo,"",@"SHT_NOTE"
	.sectionflags	@"SHF_NOTE_NV_TKINFO"
	.tkinfo
        /*0018*/ 	.word	0x00000002
        /*0030*/ 	.string	""
        /*0030*/ 	.string	"ptxas"
        /*0030*/ 	.string	"Cuda compilation tools, release 13.0, V13.0.88"
        /*0030*/ 	.string	"Build cuda_13.0.r13.0/compiler.36424714_0"
        /*0030*/ 	.string	"-arch sm_100 -m 64 "



//--------------------- .note.nv.cuinfo           --------------------------
	.section	.note.nv.cuinfo,"",@"SHT_NOTE"
	.sectionflags	@"SHF_NOTE_NV_CUINFO"
        /*0018*/ 	.short	0x0002
        /*001a*/ 	.short	0x0064
        /*001c*/ 	.short	0x0082
	.zero		2


//--------------------- .nv.info                  --------------------------
	.section	.nv.info,"",@"SHT_CUDA_INFO"
	.align	4


	//----- nvinfo : EIATTR_REGCOUNT
	.align		4
        /*0000*/ 	.byte	0x04, 0x2f
        /*0002*/ 	.short	(.L_1 - .L_0)
	.align		4
.L_0:
        /*0004*/ 	.word	index@(_Z17gpu_process_imagePhS_)
        /*0008*/ 	.word	0x00000019


	//----- nvinfo : EIATTR_FRAME_SIZE
	.align		4
.L_1:
        /*000c*/ 	.byte	0x04, 0x11
        /*000e*/ 	.short	(.L_3 - .L_2)
	.align		4
.L_2:
        /*0010*/ 	.word	index@($__internal_0_$__cuda_sm3x_div_rn_noftz_f32_slowpath)
        /*0014*/ 	.word	0x00000000


	//----- nvinfo : EIATTR_FRAME_SIZE
	.align		4
.L_3:
        /*0018*/ 	.byte	0x04, 0x11
        /*001a*/ 	.short	(.L_5 - .L_4)
	.align		4
.L_4:
        /*001c*/ 	.word	index@(_Z17gpu_process_imagePhS_)
        /*0020*/ 	.word	0x00000000


	//----- nvinfo : EIATTR_MIN_STACK_SIZE
	.align		4
.L_5:
        /*0024*/ 	.byte	0x04, 0x12
        /*0026*/ 	.short	(.L_7 - .L_6)
	.align		4
.L_6:
        /*0028*/ 	.word	index@(_Z17gpu_process_imagePhS_)
        /*002c*/ 	.word	0x00000000
.L_7:


//--------------------- .nv.compat                --------------------------
	.section	.nv.compat,"",@"SHT_CUDA_COMPAT_INFO"
	.align	4
        /*0000*/ 	.byte	0x02, 0x09, 0x00, 0x00, 0x02, 0x02, 0x01, 0x00, 0x02, 0x05, 0x05, 0x00, 0x03, 0x07, 0x01, 0x01
        /*0010*/ 	.byte	0x02, 0x03, 0x00, 0x00, 0x02, 0x06, 0x01, 0x00, 0x04, 0x0b, 0x08, 0x00, 0x01, 0x00, 0x00, 0x00
        /*0020*/ 	.byte	0x00, 0x00, 0x00, 0x00


//--------------------- .nv.info._Z17gpu_process_imagePhS_ --------------------------
	.section	.nv.info._Z17gpu_process_imagePhS_,"",@"SHT_CUDA_INFO"
	.sectionflags	@""
	.align	4


	//----- nvinfo : EIATTR_CUDA_API_VERSION
	.align		4
        /*0000*/ 	.byte	0x04, 0x37
        /*0002*/ 	.short	(.L_9 - .L_8)
.L_8:
        /*0004*/ 	.word	0x00000082


	//----- nvinfo : EIATTR_KPARAM_INFO
	.align		4
.L_9:
        /*0008*/ 	.byte	0x04, 0x17
        /*000a*/ 	.short	(.L_11 - .L_10)
.L_10:
        /*000c*/ 	.word	0x00000000
        /*0010*/ 	.short	0x0001
        /*0012*/ 	.short	0x0008
        /*0014*/ 	.byte	0x00, 0xf5, 0x21, 0x00


	//----- nvinfo : EIATTR_KPARAM_INFO
	.align		4
.L_11:
        /*0018*/ 	.byte	0x04, 0x17
        /*001a*/ 	.short	(.L_13 - .L_12)
.L_12:
        /*001c*/ 	.word	0x00000000
        /*0020*/ 	.short	0x0000
        /*0022*/ 	.short	0x0000
        /*0024*/ 	.byte	0x00, 0xf5, 0x21, 0x00


	//----- nvinfo : EIATTR_SPARSE_MMA_MASK
	.align		4
.L_13:
        /*0028*/ 	.byte	0x03, 0x50
        /*002a*/ 	.short	0x0000


	//----- nvinfo : EIATTR_MAXREG_COUNT
	.align		4
        /*002c*/ 	.byte	0x03, 0x1b
        /*002e*/ 	.short	0x00ff


	//----- nvinfo : EIATTR_NUM_BARRIERS
	.align		4
        /*0030*/ 	.byte	0x02, 0x4c
        /*0032*/ 	.byte	0x01
	.zero		1


	//----- nvinfo : EIATTR_MERCURY_ISA_VERSION
	.align		4
        /*0034*/ 	.byte	0x03, 0x5f
        /*0036*/ 	.short	0x0101


	//----- nvinfo : EIATTR_VRC_CTA_INIT_COUNT
	.align		4
        /*0038*/ 	.byte	0x02, 0x4a
	.zero		1
	.zero		1


	//----- nvinfo : EIATTR_EXIT_INSTR_OFFSETS
	.align		4
        /*003c*/ 	.byte	0x04, 0x1c
        /*003e*/ 	.short	(.L_15 - .L_14)


	//   ....[0]....
.L_14:
        /*0040*/ 	.word	0x000012f0


	//   ....[1]....
        /*0044*/ 	.word	0x000015d0


	//----- nvinfo : EIATTR_CRS_STACK_SIZE
	.align		4
.L_15:
        /*0048*/ 	.byte	0x04, 0x1e
        /*004a*/ 	.short	(.L_17 - .L_16)
.L_16:
        /*004c*/ 	.word	0x00000000


	//----- nvinfo : EIATTR_CBANK_PARAM_SIZE
	.align		4
.L_17:
        /*0050*/ 	.byte	0x03, 0x19
        /*0052*/ 	.short	0x0010


	//----- nvinfo : EIATTR_PARAM_CBANK
	.align		4
        /*0054*/ 	.byte	0x04, 0x0a
        /*0056*/ 	.short	(.L_19 - .L_18)
	.align		4
.L_18:
        /*0058*/ 	.word	index@(.nv.constant0._Z17gpu_process_imagePhS_)
        /*005c*/ 	.short	0x0380
        /*005e*/ 	.short	0x0010


	//----- nvinfo : EIATTR_SW_WAR
	.align		4
.L_19:
        /*0060*/ 	.byte	0x04, 0x36
        /*0062*/ 	.short	(.L_21 - .L_20)
.L_20:
        /*0064*/ 	.word	0x00000008
.L_21:


//--------------------- .nv.callgraph             --------------------------
	.section	.nv.callgraph,"",@"SHT_CUDA_CALLGRAPH"
	.align	4
	.sectionentsize	8
	.align		4
        /*0000*/ 	.word	0x00000000
	.align		4
        /*0004*/ 	.word	0xffffffff
	.align		4
        /*0008*/ 	.word	0x00000000
	.align		4
        /*000c*/ 	.word	0xfffffffe
	.align		4
        /*0010*/ 	.word	0x00000000
	.align		4
        /*0014*/ 	.word	0xfffffffd
	.align		4
        /*0018*/ 	.word	0x00000000
	.align		4
        /*001c*/ 	.word	0xfffffffc


//--------------------- .text._Z17gpu_process_imagePhS_ --------------------------
	.section	.text._Z17gpu_process_imagePhS_,"ax",@progbits
	.align	128
        .global         _Z17gpu_process_imagePhS_
        .type           _Z17gpu_process_imagePhS_,@function
        .size           _Z17gpu_process_imagePhS_,(.L_x_43 - _Z17gpu_process_imagePhS_)
        .other          _Z17gpu_process_imagePhS_,@"STO_CUDA_ENTRY STV_DEFAULT"
_Z17gpu_process_imagePhS_:
.text._Z17gpu_process_imagePhS_:
[----:B------:R-:W-:Y:S08]  /*0000*/  LDC R1, c[0x0][0x37c] ;  /* 0x0000df00ff017b82 */ /* 0x000ff00000000800 */
[----:B------:R-:W0:Y:S01]  /*0010*/  LDC R2, c[0x0][0x360] ;  /* 0x0000d800ff027b82 */ /* 0x000e220000000800 */
[----:B------:R-:W1:Y:S01]  /*0020*/  S2R R5, SR_TID.X ;  /* 0x0000000000057919 */ /* 0x000e620000002100 */
[----:B------:R-:W-:Y:S01]  /*0030*/  UMOV UR4, 0x400 ;  /* 0x0000040000047882 */ /* 0x000fe20000000000 */
[----:B------:R-:W2:Y:S01]  /*0040*/  LDCU.64 UR6, c[0x0][0x358] ;  /* 0x00006b00ff0677ac */ /* 0x000ea20008000a00 */
[----:B------:R-:W-:Y:S01]  /*0050*/  BSSY B0, `(.L_x_0) ;  /* 0x0000039000007945 */ /* 0x000fe20003800000 */
[----:B------:R-:W3:Y:S03]  /*0060*/  LDCU.64 UR10, c[0x0][0x380] ;  /* 0x00007000ff0a77ac */ /* 0x000ee60008000a00 */
[----:B------:R-:W4:Y:S01]  /*0070*/  S2UR UR5, SR_CgaCtaId ;  /* 0x00000000000579c3 */ /* 0x000f220000008800 */
[----:B0-----:R-:W0:Y:S01]  /*0080*/  I2F.U32.RP R4, R2 ;  /* 0x0000000200047306 */ /* 0x001e220000209000 */
[----:B------:R-:W-:Y:S01]  /*0090*/  ISETP.NE.U32.AND P2, PT, R2, RZ, PT ;  /* 0x000000ff0200720c */ /* 0x000fe20003f45070 */
[----:B----4-:R-:W-:Y:S01]  /*00a0*/  ULEA UR4, UR5, UR4, 0x18 ;  /* 0x0000000405047291 */ /* 0x010fe2000f8ec0ff */
[C---:B-1----:R-:W-:Y:S01]  /*00b0*/  IMAD.IADD R0, R5.reuse, 0x1, R2 ;  /* 0x0000000105007824 */ /* 0x042fe200078e0202 */
[----:B------:R-:W-:-:S04]  /*00c0*/  ISETP.GT.U32.AND P3, PT, R5, 0xff, PT ;  /* 0x000000ff0500780c */ /* 0x000fc80003f64070 */
[C---:B------:R-:W-:Y:S01]  /*00d0*/  ISETP.GE.U32.AND P0, PT, R0.reuse, 0x400, PT ;  /* 0x000004000000780c */ /* 0x040fe20003f06070 */
[----:B0-----:R-:W0:Y:S01]  /*00e0*/  MUFU.RCP R4, R4 ;  /* 0x0000000400047308 */ /* 0x001e220000001000 */
[----:B------:R-:W-:Y:S01]  /*00f0*/  VIMNMX.U32 R3, PT, PT, R0, 0x400, !PT ;  /* 0x0000040000037848 */ /* 0x000fe20007fe0000 */
[----:B0-----:R-:W-:Y:S01]  /*0100*/  VIADD R6, R4, 0xffffffe ;  /* 0x0ffffffe04067836 */ /* 0x001fe20000000000 */
[----:B------:R-:W-:-:S05]  /*0110*/  SEL R4, RZ, 0x1, P0 ;  /* 0x00000001ff047807 */ /* 0x000fca0000000000 */
[----:B------:R0:W1:Y:S01]  /*0120*/  F2I.FTZ.U32.TRUNC.NTZ R7, R6 ;  /* 0x0000000600077305 */ /* 0x000062000021f000 */
[----:B------:R-:W-:Y:S01]  /*0130*/  IADD3 R3, PT, PT, R3, -R0, -R4 ;  /* 0x8000000003037210 */ /* 0x000fe20007ffe804 */
[----:B0-----:R-:W-:Y:S02]  /*0140*/  IMAD.MOV.U32 R6, RZ, RZ, RZ ;  /* 0x000000ffff067224 */ /* 0x001fe400078e00ff */
[----:B-1----:R-:W-:-:S04]  /*0150*/  IMAD.MOV R9, RZ, RZ, -R7 ;  /* 0x000000ffff097224 */ /* 0x002fc800078e0a07 */
[----:B------:R-:W-:-:S04]  /*0160*/  IMAD R9, R9, R2, RZ ;  /* 0x0000000209097224 */ /* 0x000fc800078e02ff */
[----:B------:R-:W-:-:S06]  /*0170*/  IMAD.HI.U32 R8, R7, R9, R6 ;  /* 0x0000000907087227 */ /* 0x000fcc00078e0006 */
[----:B------:R-:W-:-:S04]  /*0180*/  IMAD.HI.U32 R7, R8, R3, RZ ;  /* 0x0000000308077227 */ /* 0x000fc800078e00ff */
[----:B------:R-:W-:-:S04]  /*0190*/  IMAD.MOV R0, RZ, RZ, -R7 ;  /* 0x000000ffff007224 */ /* 0x000fc800078e0a07 */
[----:B------:R-:W-:-:S05]  /*01a0*/  IMAD R3, R2, R0, R3 ;  /* 0x0000000002037224 */ /* 0x000fca00078e0203 */
[----:B------:R-:W-:-:S13]  /*01b0*/  ISETP.GE.U32.AND P0, PT, R3, R2, PT ;  /* 0x000000020300720c */ /* 0x000fda0003f06070 */
[----:B------:R-:W-:Y:S02]  /*01c0*/  @P0 IMAD.IADD R3, R3, 0x1, -R2 ;  /* 0x0000000103030824 */ /* 0x000fe400078e0a02 */
[----:B------:R-:W-:Y:S01]  /*01d0*/  @P0 VIADD R7, R7, 0x1 ;  /* 0x0000000107070836 */ /* 0x000fe20000000000 */
[----:B------:R-:W-:Y:S02]  /*01e0*/  ISETP.GE.U32.AND P0, PT, R2, 0x2, PT ;  /* 0x000000020200780c */ /* 0x000fe40003f06070 */
[----:B------:R-:W-:Y:S02]  /*01f0*/  ISETP.GE.U32.AND P1, PT, R3, R2, PT ;  /* 0x000000020300720c */ /* 0x000fe40003f26070 */
[----:B------:R-:W-:-:S05]  /*0200*/  LEA R3, R5, UR4, 0x2 ;  /* 0x0000000405037c11 */ /* 0x000fca000f8e10ff */
[----:B------:R0:W-:Y:S06]  /*0210*/  @!P3 STS [R3], RZ ;  /* 0x000000ff0300b388 */ /* 0x0001ec0000000800 */
[----:B------:R-:W-:Y:S01]  /*0220*/  @P1 VIADD R7, R7, 0x1 ;  /* 0x0000000107071836 */ /* 0x000fe20000000000 */
[----:B------:R-:W-:Y:S01]  /*0230*/  @!P2 LOP3.LUT R7, RZ, R2, RZ, 0x33, !PT ;  /* 0x00000002ff07a212 */ /* 0x000fe200078e33ff */
[----:B------:R-:W-:Y:S01]  /*0240*/  BAR.SYNC.DEFER_BLOCKING 0x0 ;  /* 0x0000000000007b1d */ /* 0x000fe20000010000 */
[----:B------:R-:W-:-:S03]  /*0250*/  ISETP.GT.U32.AND P1, PT, R5, 0xff, PT ;  /* 0x000000ff0500780c */ /* 0x000fc60003f24070 */
[----:B------:R-:W-:Y:S02]  /*0260*/  IMAD.IADD R4, R4, 0x1, R7 ;  /* 0x0000000104047824 */ /* 0x000fe400078e0207 */
[----:B------:R-:W-:Y:S02]  /*0270*/  IMAD.MOV.U32 R7, RZ, RZ, R5 ;  /* 0x000000ffff077224 */ /* 0x000fe400078e0005 */
[C---:B------:R-:W-:Y:S01]  /*0280*/  VIADD R6, R4.reuse, 0x1 ;  /* 0x0000000104067836 */ /* 0x040fe20000000000 */
[C---:B------:R-:W-:Y:S02]  /*0290*/  LOP3.LUT R16, R4.reuse, 0x3, RZ, 0xc0, !PT ;  /* 0x0000000304107812 */ /* 0x040fe400078ec0ff */
[----:B------:R-:W-:Y:S02]  /*02a0*/  ISETP.GE.U32.AND P2, PT, R4, 0x3, PT ;  /* 0x000000030400780c */ /* 0x000fe40003f46070 */
[----:B------:R-:W-:Y:S02]  /*02b0*/  ISETP.NE.AND P4, PT, R16, 0x3, PT ;  /* 0x000000031000780c */ /* 0x000fe40003f85270 */
[----:B------:R-:W-:-:S11]  /*02c0*/  LOP3.LUT R6, R6, 0x3, RZ, 0xc0, !PT ;  /* 0x0000000306067812 */ /* 0x000fd600078ec0ff */
[----:B0-23--:R-:W-:Y:S05]  /*02d0*/  @!P4 BRA `(.L_x_1) ;  /* 0x000000000040c947 */ /* 0x00dfea0003800000 */
[----:B------:R-:W0:Y:S01]  /*02e0*/  LDCU.64 UR8, c[0x0][0x380] ;  /* 0x00007000ff0877ac */ /* 0x000e220008000a00 */
[----:B------:R-:W-:Y:S02]  /*02f0*/  IMAD R7, R6, R2, R5 ;  /* 0x0000000206077224 */ /* 0x000fe400078e0205 */
[----:B------:R-:W-:Y:S01]  /*0300*/  IMAD.MOV R0, RZ, RZ, -R6 ;  /* 0x000000ffff007224 */ /* 0x000fe200078e0a06 */
[----:B0-----:R-:W-:-:S05]  /*0310*/  IADD3 R11, P3, PT, R5, UR8, RZ ;  /* 0x00000008050b7c10 */ /* 0x001fca000ff7e0ff */
[----:B------:R-:W-:-:S08]  /*0320*/  IMAD.X R12, RZ, RZ, UR9, P3 ;  /* 0x00000009ff0c7e24 */ /* 0x000fd000098e06ff */
.L_x_2:
[----:B------:R-:W-:Y:S02]  /*0330*/  IMAD.MOV.U32 R8, RZ, RZ, R11 ;  /* 0x000000ffff087224 */ /* 0x000fe400078e000b */
[----:B------:R-:W-:-:S05]  /*0340*/  IMAD.MOV.U32 R9, RZ, RZ, R12 ;  /* 0x000000ffff097224 */ /* 0x000fca00078e000c */
[----:B------:R-:W2:Y:S01]  /*0350*/  LDG.E.U8 R8, desc[UR6][R8.64] ;  /* 0x0000000608087981 */ /* 0x000ea2000c1e1100 */
[----:B------:R-:W-:Y:S01]  /*0360*/  VIADD R0, R0, 0x1 ;  /* 0x0000000100007836 */ /* 0x000fe20000000000 */
[----:B------:R-:W-:Y:S01]  /*0370*/  IADD3 R11, P4, PT, R2, R11, RZ ;  /* 0x0000000b020b7210 */ /* 0x000fe20007f9e0ff */
[----:B------:R-:W-:Y:S05]  /*0380*/  YIELD ;  /* 0x0000000000007946 */ /* 0x000fea0003800000 */
[----:B------:R-:W-:Y:S01]  /*0390*/  ISETP.NE.AND P3, PT, R0, RZ, PT ;  /* 0x000000ff0000720c */ /* 0x000fe20003f65270 */
[----:B------:R-:W-:Y:S01]  /*03a0*/  IMAD.X R12, RZ, RZ, R12, P4 ;  /* 0x000000ffff0c7224 */ /* 0x000fe200020e060c */
[----:B0-2---:R-:W-:-:S05]  /*03b0*/  LEA R10, R8, UR4, 0x2 ;  /* 0x00000004080a7c11 */ /* 0x005fca000f8e10ff */
[----:B------:R0:W-:Y:S06]  /*03c0*/  ATOMS.POPC.INC.32 RZ, [R10+URZ] ;  /* 0x000000000aff7f8c */ /* 0x0001ec000d8000ff */
[----:B------:R-:W-:Y:S05]  /*03d0*/  @P3 BRA `(.L_x_2) ;  /* 0xfffffffc00d43947 */ /* 0x000fea000383ffff */
.L_x_1:
[----:B------:R-:W-:Y:S05]  /*03e0*/  BSYNC B0 ;  /* 0x0000000000007941 */ /* 0x000fea0003800000 */
.L_x_0:
[----:B------:R-:W-:Y:S05]  /*03f0*/  @!P2 BRA `(.L_x_3) ;  /* 0x00000000007ca947 */ /* 0x000fea0003800000 */
[C-C-:B------:R-:W-:Y:S02]  /*0400*/  IMAD R17, R2.reuse, 0x2, R7.reuse ;  /* 0x0000000202117824 */ /* 0x140fe400078e0207 */
[----:B------:R-:W-:Y:S02]  /*0410*/  IMAD R19, R2, 0x3, R7 ;  /* 0x0000000302137824 */ /* 0x000fe400078e0207 */
[----:B------:R-:W-:-:S07]  /*0420*/  IMAD.IADD R21, R7, 0x1, R2 ;  /* 0x0000000107157824 */ /* 0x000fce00078e0202 */
.L_x_4:
[----:B------:R-:W-:Y:S02]  /*0430*/  IADD3 R8, P4, PT, R7, UR10, RZ ;  /* 0x0000000a07087c10 */ /* 0x000fe4000ff9e0ff */
[----:B0-----:R-:W-:Y:S02]  /*0440*/  IADD3 R10, P3, PT, R21, UR10, RZ ;  /* 0x0000000a150a7c10 */ /* 0x001fe4000ff7e0ff */
[----:B------:R-:W-:Y:S01]  /*0450*/  IADD3 R12, P2, PT, R17, UR10, RZ ;  /* 0x0000000a110c7c10 */ /* 0x000fe2000ff5e0ff */
[----:B------:R-:W-:Y:S01]  /*0460*/  IMAD.X R9, RZ, RZ, UR11, P4 ;  /* 0x0000000bff097e24 */ /* 0x000fe2000a0e06ff */
[----:B------:R-:W-:Y:S01]  /*0470*/  IADD3 R14, P4, PT, R19, UR10, RZ ;  /* 0x0000000a130e7c10 */ /* 0x000fe2000ff9e0ff */
[----:B------:R-:W-:Y:S02]  /*0480*/  IMAD.X R11, RZ, RZ, UR11, P3 ;  /* 0x0000000bff0b7e24 */ /* 0x000fe400098e06ff */
[----:B------:R-:W-:Y:S01]  /*0490*/  IMAD.X R13, RZ, RZ, UR11, P2 ;  /* 0x0000000bff0d7e24 */ /* 0x000fe200090e06ff */
[----:B------:R-:W2:Y:S01]  /*04a0*/  LDG.E.U8 R8, desc[UR6][R8.64] ;  /* 0x0000000608087981 */ /* 0x000ea2000c1e1100 */
[----:B------:R-:W-:-:S03]  /*04b0*/  IMAD.X R15, RZ, RZ, UR11, P4 ;  /* 0x0000000bff0f7e24 */ /* 0x000fc6000a0e06ff */
[----:B------:R-:W3:Y:S04]  /*04c0*/  LDG.E.U8 R10, desc[UR6][R10.64] ;  /* 0x000000060a0a7981 */ /* 0x000ee8000c1e1100 */
[----:B------:R-:W4:Y:S04]  /*04d0*/  LDG.E.U8 R12, desc[UR6][R12.64] ;  /* 0x000000060c0c7981 */ /* 0x000f28000c1e1100 */
[----:B------:R-:W5:Y:S01]  /*04e0*/  LDG.E.U8 R14, desc[UR6][R14.64] ;  /* 0x000000060e0e7981 */ /* 0x000f62000c1e1100 */
[C-C-:B------:R-:W-:Y:S01]  /*04f0*/  IADD3 R7, PT, PT, R2.reuse, R7, R2.reuse ;  /* 0x0000000702077210 */ /* 0x140fe20007ffe002 */
[----:B------:R-:W-:Y:S05]  /*0500*/  YIELD ;  /* 0x0000000000007946 */ /* 0x000fea0003800000 */
[C---:B------:R-:W-:Y:S01]  /*0510*/  IADD3 R7, PT, PT, R2.reuse, R7, R2 ;  /* 0x0000000702077210 */ /* 0x040fe20007ffe002 */
[----:B------:R-:W-:-:S02]  /*0520*/  IMAD R21, R2, 0x4, R21 ;  /* 0x0000000402157824 */ /* 0x000fc400078e0215 */
[C---:B------:R-:W-:Y:S01]  /*0530*/  IMAD R17, R2.reuse, 0x4, R17 ;  /* 0x0000000402117824 */ /* 0x040fe200078e0211 */
[----:B------:R-:W-:Y:S01]  /*0540*/  ISETP.GE.U32.AND P2, PT, R7, 0x400, PT ;  /* 0x000004000700780c */ /* 0x000fe20003f46070 */
[----:B------:R-:W-:Y:S01]  /*0550*/  IMAD R19, R2, 0x4, R19 ;  /* 0x0000000402137824 */ /* 0x000fe200078e0213 */
[----:B-12---:R-:W-:Y:S02]  /*0560*/  LEA R0, R8, UR4, 0x2 ;  /* 0x0000000408007c11 */ /* 0x006fe4000f8e10ff */
[----:B---3--:R-:W-:-:S03]  /*0570*/  LEA R18, R10, UR4, 0x2 ;  /* 0x000000040a127c11 */ /* 0x008fc6000f8e10ff */
[----:B------:R1:W-:Y:S01]  /*0580*/  ATOMS.POPC.INC.32 RZ, [R0+URZ] ;  /* 0x0000000000ff7f8c */ /* 0x0003e2000d8000ff */
[----:B----4-:R-:W-:-:S03]  /*0590*/  LEA R20, R12, UR4, 0x2 ;  /* 0x000000040c147c11 */ /* 0x010fc6000f8e10ff */
[----:B------:R1:W-:Y:S01]  /*05a0*/  ATOMS.POPC.INC.32 RZ, [R18+URZ] ;  /* 0x0000000012ff7f8c */ /* 0x0003e2000d8000ff */
[----:B-----5:R-:W-:-:S03]  /*05b0*/  LEA R22, R14, UR4, 0x2 ;  /* 0x000000040e167c11 */ /* 0x020fc6000f8e10ff */
[----:B------:R1:W-:Y:S04]  /*05c0*/  ATOMS.POPC.INC.32 RZ, [R20+URZ] ;  /* 0x0000000014ff7f8c */ /* 0x0003e8000d8000ff */
[----:B------:R1:W-:Y:S01]  /*05d0*/  ATOMS.POPC.INC.32 RZ, [R22+URZ] ;  /* 0x0000000016ff7f8c */ /* 0x0003e2000d8000ff */
[----:B------:R-:W-:Y:S05]  /*05e0*/  @!P2 BRA `(.L_x_4) ;  /* 0xfffffffc0090a947 */ /* 0x000fea000383ffff */
.L_x_3:
[----:B------:R-:W-:Y:S05]  /*05f0*/  WARPSYNC.ALL ;  /* 0x0000000000007948 */ /* 0x000fea0003800000 */
[----:B------:R-:W-:Y:S06]  /*0600*/  BAR.SYNC.DEFER_BLOCKING 0x0 ;  /* 0x0000000000007b1d */ /* 0x000fec0000010000 */
[----:B------:R-:W-:Y:S05]  /*0610*/  @!P0 BRA `(.L_x_5) ;  /* 0x00000000003c8947 */ /* 0x000fea0003800000 */
[----:B------:R-:W-:Y:S01]  /*0620*/  VIMNMX.U32 R9, PT, PT, R2, 0x100, PT ;  /* 0x0000010002097848 */ /* 0x000fe20003fe0000 */
[----:B------:R-:W-:-:S06]  /*0630*/  UMOV UR5, 0x1 ;  /* 0x0000000100057882 */ /* 0x000fcc0000000000 */
.L_x_6:
[----:B------:R-:W-:-:S04]  /*0640*/  ISETP.GE.U32.AND P0, PT, R5, UR5, PT ;  /* 0x0000000505007c0c */ /* 0x000fc8000bf06070 */
[----:B------:R-:W-:-:S13]  /*0650*/  ISETP.LT.U32.AND P0, PT, R5, 0x100, P0 ;  /* 0x000001000500780c */ /* 0x000fda0000701070 */
[----:B-1----:R-:W-:Y:S01]  /*0660*/  @P0 VIADD R0, R5, -UR5 ;  /* 0x8000000505000c36 */ /* 0x002fe20008000000 */
[----:B------:R-:W-:-:S04]  /*0670*/  USHF.L.U32 UR5, UR5, 0x1, URZ ;  /* 0x0000000105057899 */ /* 0x000fc800080006ff */
[----:B------:R-:W-:-:S05]  /*0680*/  @P0 LEA R0, R0, UR4, 0x2 ;  /* 0x0000000400000c11 */ /* 0x000fca000f8e10ff */
[----:B------:R-:W-:Y:S01]  /*0690*/  @P0 LDS R7, [R0] ;  /* 0x0000000000070984 */ /* 0x000fe20000000800 */
[----:B------:R-:W-:Y:S06]  /*06a0*/  BAR.SYNC.DEFER_BLOCKING 0x0 ;  /* 0x0000000000007b1d */ /* 0x000fec0000010000 */
[----:B------:R-:W1:Y:S02]  /*06b0*/  @P0 LDS R8, [R3] ;  /* 0x0000000003080984 */ /* 0x000e640000000800 */
[----:B-1----:R-:W-:-:S05]  /*06c0*/  @P0 IMAD.IADD R8, R7, 0x1, R8 ;  /* 0x0000000107080824 */ /* 0x002fca00078e0208 */
[----:B------:R2:W-:Y:S01]  /*06d0*/  @P0 STS [R3], R8 ;  /* 0x0000000803000388 */ /* 0x0005e20000000800 */
[----:B------:R-:W-:Y:S01]  /*06e0*/  BAR.SYNC.DEFER_BLOCKING 0x0 ;  /* 0x0000000000007b1d */ /* 0x000fe20000010000 */
[----:B------:R-:W-:-:S13]  /*06f0*/  ISETP.LE.U32.AND P0, PT, R9, UR5, PT ;  /* 0x0000000509007c0c */ /* 0x000fda000bf03070 */
[----:B--2---:R-:W-:Y:S05]  /*0700*/  @!P0 BRA `(.L_x_6) ;  /* 0xfffffffc00cc8947 */ /* 0x004fea000383ffff */
.L_x_5:
[----:B------:R-:W2:Y:S01]  /*0710*/  @!P1 LDS R12, [R3] ;  /* 0x00000000030c9984 */ /* 0x000ea20000000800 */
[----:B------:R-:W1:Y:S01]  /*0720*/  S2UR UR5, SR_CgaCtaId ;  /* 0x00000000000579c3 */ /* 0x000e620000008800 */
[----:B------:R-:W-:Y:S01]  /*0730*/  UMOV UR4, 0x400 ;  /* 0x0000040000047882 */ /* 0x000fe20000000000 */
[C---:B0-----:R-:W-:Y:S01]  /*0740*/  VIADD R10, R5.reuse, 0xffffffff ;  /* 0xffffffff050a7836 */ /* 0x041fe20000000000 */
[----:B------:R-:W-:Y:S01]  /*0750*/  BSSY.RECONVERGENT B0, `(.L_x_7) ;  /* 0x0000016000007945 */ /* 0x000fe20003800200 */
[----:B------:R-:W-:Y:S02]  /*0760*/  IMAD.U32 R7, RZ, RZ, UR4 ;  /* 0x00000004ff077e24 */ /* 0x000fe4000f8e00ff */
[----:B------:R-:W-:Y:S01]  /*0770*/  VIADD R11, R5, 0xfffffffe ;  /* 0xfffffffe050b7836 */ /* 0x000fe20000000000 */
[----:B------:R-:W-:Y:S01]  /*0780*/  ISETP.GT.U32.AND P0, PT, R10, 0xfe, PT ;  /* 0x000000fe0a00780c */ /* 0x000fe20003f04070 */
[----:B------:R-:W-:-:S03]  /*0790*/  VIADD R9, R7, 0x400 ;  /* 0x0000040007097836 */ /* 0x000fc60000000000 */
[----:B------:R-:W-:Y:S01]  /*07a0*/  ISETP.GT.U32.AND P2, PT, R11, 0xfd, PT ;  /* 0x000000fd0b00780c */ /* 0x000fe20003f44070 */
[----:B-1----:R-:W-:-:S05]  /*07b0*/  IMAD.U32 R0, RZ, RZ, UR5 ;  /* 0x00000005ff007e24 */ /* 0x002fca000f8e00ff */
[----:B------:R-:W-:-:S05]  /*07c0*/  LEA R10, R0, R9, 0x18 ;  /* 0x00000009000a7211 */ /* 0x000fca00078ec0ff */
[C---:B------:R-:W-:Y:S02]  /*07d0*/  IMAD R9, R5.reuse, 0x4, R10 ;  /* 0x0000000405097824 */ /* 0x040fe400078e020a */
[----:B------:R-:W-:-:S03]  /*07e0*/  VIADD R10, R5, 0xffffff00 ;  /* 0xffffff00050a7836 */ /* 0x000fc60000000000 */
[----:B--2---:R-:W-:Y:S01]  /*07f0*/  @!P1 STS [R9], R12 ;  /* 0x0000000c09009388 */ /* 0x004fe20000000800 */
[----:B------:R-:W-:Y:S06]  /*0800*/  BAR.SYNC.DEFER_BLOCKING 0x0 ;  /* 0x0000000000007b1d */ /* 0x000fec0000010000 */
[----:B------:R-:W0:Y:S02]  /*0810*/  @!P0 LDS R8, [R9+-0x4] ;  /* 0xfffffc0009088984 */ /* 0x000e240000000800 */
[----:B------:R-:W-:Y:S01]  /*0820*/  BAR.SYNC.DEFER_BLOCKING 0x0 ;  /* 0x0000000000007b1d */ /* 0x000fe20000010000 */
[----:B0-----:R-:W-:-:S04]  /*0830*/  ISETP.NE.AND P0, PT, R8, RZ, PT ;  /* 0x000000ff0800720c */ /* 0x001fc80003f05270 */
[----:B------:R-:W-:-:S13]  /*0840*/  ISETP.LT.U32.OR P0, PT, R10, -0xff, !P0 ;  /* 0xffffff010a00780c */ /* 0x000fda0004701470 */
[----:B------:R-:W-:Y:S05]  /*0850*/  @P0 BRA `(.L_x_8) ;  /* 0x0000000000140947 */ /* 0x000fea0003800000 */
[----:B------:R-:W0:Y:S02]  /*0860*/  LDS R11, [R9] ;  /* 0x00000000090b7984 */ /* 0x000e240000000800 */
[----:B0-----:R-:W-:-:S13]  /*0870*/  ISETP.NE.AND P0, PT, R11, RZ, PT ;  /* 0x000000ff0b00720c */ /* 0x001fda0003f05270 */
[----:B------:R-:W-:Y:S01]  /*0880*/  @P0 VIMNMX R12, PT, PT, R8, R11, PT ;  /* 0x0000000b080c0248 */ /* 0x000fe20003fe0100 */
[----:B------:R0:W-:Y:S04]  /*0890*/  @!P0 STS [R9], R8 ;  /* 0x0000000809008388 */ /* 0x0001e80000000800 */
[----:B------:R0:W-:Y:S02]  /*08a0*/  @P0 STS [R9], R12 ;  /* 0x0000000c09000388 */ /* 0x0001e40000000800 */
.L_x_8:
[----:B------:R-:W-:Y:S05]  /*08b0*/  BSYNC.RECONVERGENT B0 ;  /* 0x0000000000007941 */ /* 0x000fea0003800200 */
.L_x_7:
[----:B------:R-:W-:Y:S01]  /*08c0*/  BAR.SYNC.DEFER_BLOCKING 0x0 ;  /* 0x0000000000007b1d */ /* 0x000fe20000010000 */
[----:B------:R-:W-:-:S05]  /*08d0*/  VIADD R11, R5, 0xfffffffc ;  /* 0xfffffffc050b7836 */ /* 0x000fca0000000000 */
[----:B------:R-:W-:Y:S01]  /*08e0*/  BSSY.RECONVERGENT B0, `(.L_x_9) ;  /* 0x000000c000007945 */ /* 0x000fe20003800200 */
[----:B0-----:R-:W0:Y:S01]  /*08f0*/  @!P2 LDS R8, [R9+-0x8] ;  /* 0xfffff8000908a984 */ /* 0x001e220000000800 */
[----:B------:R-:W-:Y:S01]  /*0900*/  BAR.SYNC.DEFER_BLOCKING 0x0 ;  /* 0x0000000000007b1d */ /* 0x000fe20000010000 */
[----:B------:R-:W-:Y:S02]  /*0910*/  ISETP.GT.U32.AND P2, PT, R11, 0xfb, PT ;  /* 0x000000fb0b00780c */ /* 0x000fe40003f44070 */
[----:B0-----:R-:W-:-:S04]  /*0920*/  ISETP.NE.AND P0, PT, R8, RZ, PT ;  /* 0x000000ff0800720c */ /* 0x001fc80003f05270 */
[----:B------:R-:W-:-:S13]  /*0930*/  ISETP.LT.U32.OR P0, PT, R10, -0xfe, !P0 ;  /* 0xffffff020a00780c */ /* 0x000fda0004701470 */
[----:B------:R-:W-:Y:S05]  /*0940*/  @P0 BRA `(.L_x_10) ;  /* 0x0000000000140947 */ /* 0x000fea0003800000 */
[----:B------:R-:W0:Y:S02]  /*0950*/  LDS R11, [R9] ;  /* 0x00000000090b7984 */ /* 0x000e240000000800 */
[----:B0-----:R-:W-:-:S13]  /*0960*/  ISETP.NE.AND P0, PT, R11, RZ, PT ;  /* 0x000000ff0b00720c */ /* 0x001fda0003f05270 */
[----:B------:R-:W-:-:S05]  /*0970*/  @P0 VIMNMX R12, PT, PT, R8, R11, PT ;  /* 0x0000000b080c0248 */ /* 0x000fca0003fe0100 */
[----:B------:R0:W-:Y:S04]  /*0980*/  @P0 STS [R9], R12 ;  /* 0x0000000c09000388 */ /* 0x0001e80000000800 */
[----:B------:R0:W-:Y:S02]  /*0990*/  @!P0 STS [R9], R8 ;  /* 0x0000000809008388 */ /* 0x0001e40000000800 */
.L_x_10:
[----:B------:R-:W-:Y:S05]  /*09a0*/  BSYNC.RECONVERGENT B0 ;  /* 0x0000000000007941 */ /* 0x000fea0003800200 */
.L_x_9:
        /* <DEDUP_REMOVED lines=14> */
.L_x_12:
[----:B------:R-:W-:Y:S05]  /*0a90*/  BSYNC.RECONVERGENT B0 ;  /* 0x0000000000007941 */ /* 0x000fea0003800200 */
.L_x_11:
        /* <DEDUP_REMOVED lines=14> */
.L_x_14:
[----:B------:R-:W-:Y:S05]  /*0b80*/  BSYNC.RECONVERGENT B0 ;  /* 0x0000000000007941 */ /* 0x000fea0003800200 */
.L_x_13:
        /* <DEDUP_REMOVED lines=14> */
.L_x_16:
[----:B------:R-:W-:Y:S05]  /*0c70*/  BSYNC.RECONVERGENT B0 ;  /* 0x0000000000007941 */ /* 0x000fea0003800200 */
.L_x_15:
        /* <DEDUP_REMOVED lines=14> */
.L_x_18:
[----:B------:R-:W-:Y:S05]  /*0d60*/  BSYNC.RECONVERGENT B0 ;  /* 0x0000000000007941 */ /* 0x000fea0003800200 */
.L_x_17:
[----:B------:R-:W-:Y:S01]  /*0d70*/  BAR.SYNC.DEFER_BLOCKING 0x0 ;  /* 0x0000000000007b1d */ /* 0x000fe20000010000 */
[----:B0-----:R-:W-:-:S05]  /*0d80*/  LOP3.LUT R12, R5, 0x380, RZ, 0xc0, !PT ;  /* 0x00000380050c7812 */ /* 0x001fca00078ec0ff */
[----:B------:R-:W-:Y:S01]  /*0d90*/  BSSY.RECONVERGENT B0, `(.L_x_19) ;  /* 0x000000c000007945 */ /* 0x000fe20003800200 */
[----:B------:R-:W0:Y:S01]  /*0da0*/  @!P2 LDS R8, [R9+-0x100] ;  /* 0xffff00000908a984 */ /* 0x000e220000000800 */
[----:B------:R-:W-:Y:S01]  /*0db0*/  BAR.SYNC.DEFER_BLOCKING 0x0 ;  /* 0x0000000000007b1d */ /* 0x000fe20000010000 */
[----:B------:R-:W-:Y:S02]  /*0dc0*/  ISETP.NE.AND P2, PT, R12, 0x80, PT ;  /* 0x000000800c00780c */ /* 0x000fe40003f45270 */
        /* <DEDUP_REMOVED lines=8> */
.L_x_20:
[----:B------:R-:W-:Y:S05]  /*0e50*/  BSYNC.RECONVERGENT B0 ;  /* 0x0000000000007941 */ /* 0x000fea0003800200 */
.L_x_19:
[----:B------:R-:W-:Y:S06]  /*0e60*/  BAR.SYNC.DEFER_BLOCKING 0x0 ;  /* 0x0000000000007b1d */ /* 0x000fec0000010000 */
[----:B------:R-:W-:Y:S01]  /*0e70*/  BSSY.RECONVERGENT B0, `(.L_x_21) ;  /* 0x000000b000007945 */ /* 0x000fe20003800200 */
[----:B0-----:R-:W0:Y:S01]  /*0e80*/  @!P2 LDS R8, [R9+-0x200] ;  /* 0xfffe00000908a984 */ /* 0x001e220000000800 */
[----:B------:R-:W-:Y:S01]  /*0e90*/  BAR.SYNC.DEFER_BLOCKING 0x0 ;  /* 0x0000000000007b1d */ /* 0x000fe20000010000 */
[----:B0-----:R-:W-:-:S04]  /*0ea0*/  ISETP.NE.AND P0, PT, R8, RZ, PT ;  /* 0x000000ff0800720c */ /* 0x001fc80003f05270 */
[----:B------:R-:W-:-:S13]  /*0eb0*/  ISETP.NE.OR P0, PT, R12, 0x80, !P0 ;  /* 0x000000800c00780c */ /* 0x000fda0004705670 */
[----:B------:R-:W-:Y:S05]  /*0ec0*/  @P0 BRA `(.L_x_22) ;  /* 0x0000000000140947 */ /* 0x000fea0003800000 */
[----:B------:R-:W0:Y:S02]  /*0ed0*/  LDS R11, [R9] ;  /* 0x00000000090b7984 */ /* 0x000e240000000800 */
[----:B0-----:R-:W-:-:S13]  /*0ee0*/  ISETP.NE.AND P0, PT, R11, RZ, PT ;  /* 0x000000ff0b00720c */ /* 0x001fda0003f05270 */
[----:B------:R-:W-:-:S05]  /*0ef0*/  @P0 VIMNMX R10, PT, PT, R11, R8, PT ;  /* 0x000000080b0a0248 */ /* 0x000fca0003fe0100 */
[----:B------:R0:W-:Y:S04]  /*0f00*/  @P0 STS [R9], R10 ;  /* 0x0000000a09000388 */ /* 0x0001e80000000800 */
[----:B------:R0:W-:Y:S02]  /*0f10*/  @!P0 STS [R9], R8 ;  /* 0x0000000809008388 */ /* 0x0001e40000000800 */
.L_x_22:
[----:B------:R-:W-:Y:S05]  /*0f20*/  BSYNC.RECONVERGENT B0 ;  /* 0x0000000000007941 */ /* 0x000fea0003800200 */
.L_x_21:
[----:B------:R-:W-:Y:S06]  /*0f30*/  BAR.SYNC.DEFER_BLOCKING 0x0 ;  /* 0x0000000000007b1d */ /* 0x000fec0000010000 */
[----:B------:R-:W-:Y:S04]  /*0f40*/  BSSY.RECONVERGENT B0, `(.L_x_23) ;  /* 0x0000020000007945 */ /* 0x000fe80003800200 */
[----:B------:R-:W-:Y:S05]  /*0f50*/  @P1 BRA `(.L_x_24) ;  /* 0x0000000000781947 */ /* 0x000fea0003800000 */
[----:B0-----:R-:W-:Y:S01]  /*0f60*/  LEA R9, R0, R7, 0x18 ;  /* 0x0000000700097211 */ /* 0x001fe200078ec0ff */
[----:B------:R-:W-:Y:S01]  /*0f70*/  LDS R3, [R3] ;  /* 0x0000000003037984 */ /* 0x000fe20000000800 */
[----:B------:R-:W-:Y:S03]  /*0f80*/  BSSY.RECONVERGENT B1, `(.L_x_25) ;  /* 0x0000011000017945 */ /* 0x000fe60003800200 */
[----:B------:R-:W0:Y:S02]  /*0f90*/  LDS R0, [R9+0x7fc] ;  /* 0x0007fc0009007984 */ /* 0x000e240000000800 */
[----:B0-----:R-:W-:Y:S01]  /*0fa0*/  IADD3 R7, PT, PT, -R0, 0x400, RZ ;  /* 0x0000040000077810 */ /* 0x001fe20007ffe1ff */
[----:B------:R-:W-:-:S03]  /*0fb0*/  IMAD.IADD R0, R3, 0x1, -R0 ;  /* 0x0000000103007824 */ /* 0x000fc600078e0a00 */
[----:B------:R-:W-:Y:S02]  /*0fc0*/  I2FP.F32.S32 R11, R7 ;  /* 0x00000007000b7245 */ /* 0x000fe40000201400 */
[----:B------:R-:W-:Y:S02]  /*0fd0*/  I2FP.F32.S32 R0, R0 ;  /* 0x0000000000007245 */ /* 0x000fe40000201400 */
[----:B------:R-:W0:Y:S08]  /*0fe0*/  MUFU.RCP R8, R11 ;  /* 0x0000000b00087308 */ /* 0x000e300000001000 */
[----:B------:R-:W1:Y:S01]  /*0ff0*/  FCHK P0, R0, R11 ;  /* 0x0000000b00007302 */ /* 0x000e620000000000 */
[----:B0-----:R-:W-:-:S04]  /*1000*/  FFMA R7, -R11, R8, 1 ;  /* 0x3f8000000b077423 */ /* 0x001fc80000000108 */
[----:B------:R-:W-:-:S04]  /*1010*/  FFMA R7, R8, R7, R8 ;  /* 0x0000000708077223 */ /* 0x000fc80000000008 */
[----:B------:R-:W-:-:S04]  /*1020*/  FFMA R8, R0, R7, RZ ;  /* 0x0000000700087223 */ /* 0x000fc800000000ff */
[----:B------:R-:W-:-:S04]  /*1030*/  FFMA R9, -R11, R8, R0 ;  /* 0x000000080b097223 */ /* 0x000fc80000000100 */
[----:B------:R-:W-:Y:S01]  /*1040*/  FFMA R7, R7, R9, R8 ;  /* 0x0000000907077223 */ /* 0x000fe20000000008 */
[----:B-1----:R-:W-:Y:S06]  /*1050*/  @!P0 BRA `(.L_x_26) ;  /* 0x00000000000c8947 */ /* 0x002fec0003800000 */
[----:B------:R-:W-:-:S07]  /*1060*/  MOV R8, 0x1080 ;  /* 0x0000108000087802 */ /* 0x000fce0000000f00 */
[----:B------:R-:W-:Y:S05]  /*1070*/  CALL.REL.NOINC `($__internal_0_$__cuda_sm3x_div_rn_noftz_f32_slowpath) ;  /* 0x0000000400587944 */ /* 0x000fea0003c00000 */
[----:B------:R-:W-:-:S07]  /*1080*/  IMAD.MOV.U32 R7, RZ, RZ, R0 ;  /* 0x000000ffff077224 */ /* 0x000fce00078e0000 */
.L_x_26:
[----:B------:R-:W-:Y:S05]  /*1090*/  BSYNC.RECONVERGENT B1 ;  /* 0x0000000000017941 */ /* 0x000fea0003800200 */
.L_x_25:
[----:B------:R-:W0:Y:S01]  /*10a0*/  S2UR UR5, SR_CgaCtaId ;  /* 0x00000000000579c3 */ /* 0x000e220000008800 */
[----:B------:R-:W-:Y:S01]  /*10b0*/  FMUL R3, R7, 255 ;  /* 0x437f000007037820 */ /* 0x000fe20000400000 */
[----:B------:R-:W-:Y:S02]  /*10c0*/  UMOV UR4, 0x400 ;  /* 0x0000040000047882 */ /* 0x000fe40000000000 */
[----:B------:R-:W-:-:S03]  /*10d0*/  IMAD.U32 R7, RZ, RZ, UR4 ;  /* 0x00000004ff077e24 */ /* 0x000fc6000f8e00ff */
[----:B------:R-:W1:Y:S01]  /*10e0*/  F2I.TRUNC.NTZ R3, R3 ;  /* 0x0000000300037305 */ /* 0x000e62000020f100 */
[----:B------:R-:W-:Y:S02]  /*10f0*/  VIADD R9, R7, 0x800 ;  /* 0x0000080007097836 */ /* 0x000fe40000000000 */
[----:B0-----:R-:W-:-:S05]  /*1100*/  IMAD.U32 R0, RZ, RZ, UR5 ;  /* 0x00000005ff007e24 */ /* 0x001fca000f8e00ff */
[----:B------:R-:W-:-:S05]  /*1110*/  LEA R8, R0, R9, 0x18 ;  /* 0x0000000900087211 */ /* 0x000fca00078ec0ff */
[----:B------:R-:W-:-:S05]  /*1120*/  IMAD.IADD R8, R5, 0x1, R8 ;  /* 0x0000000105087824 */ /* 0x000fca00078e0208 */
[----:B-1----:R1:W-:Y:S02]  /*1130*/  STS.U8 [R8], R3 ;  /* 0x0000000308007388 */ /* 0x0023e40000000000 */
.L_x_24:
[----:B------:R-:W-:Y:S05]  /*1140*/  BSYNC.RECONVERGENT B0 ;  /* 0x0000000000007941 */ /* 0x000fea0003800200 */
.L_x_23:
[----:B------:R-:W-:Y:S01]  /*1150*/  BAR.SYNC.DEFER_BLOCKING 0x0 ;  /* 0x0000000000007b1d */ /* 0x000fe20000010000 */
[----:B------:R-:W-:-:S05]  /*1160*/  ISETP.NE.AND P0, PT, R16, 0x3, PT ;  /* 0x000000031000780c */ /* 0x000fca0003f05270 */
[----:B------:R-:W2:Y:S01]  /*1170*/  LDCU.128 UR8, c[0x0][0x380] ;  /* 0x00007000ff0877ac */ /* 0x000ea20008000c00 */
[----:B------:R-:W-:Y:S07]  /*1180*/  BSSY.RECONVERGENT B0, `(.L_x_27) ;  /* 0x0000015000007945 */ /* 0x000fee0003800200 */
[----:B------:R-:W-:Y:S05]  /*1190*/  @!P0 BRA `(.L_x_28) ;  /* 0x00000000004c8947 */ /* 0x000fea0003800000 */
[----:B-1----:R-:W-:Y:S01]  /*11a0*/  VIADD R3, R7, 0x800 ;  /* 0x0000080007037836 */ /* 0x002fe20000000000 */
[----:B------:R-:W-:Y:S01]  /*11b0*/  BSSY.RECONVERGENT B1, `(.L_x_28) ;  /* 0x0000011000017945 */ /* 0x000fe20003800200 */
[----:B------:R-:W-:Y:S02]  /*11c0*/  IMAD.MOV R6, RZ, RZ, -R6 ;  /* 0x000000ffff067224 */ /* 0x000fe400078e0a06 */
[----:B------:R-:W-:Y:S01]  /*11d0*/  IMAD.MOV.U32 R12, RZ, RZ, RZ ;  /* 0x000000ffff0c7224 */ /* 0x000fe200078e00ff */
[----:B------:R-:W-:-:S07]  /*11e0*/  LEA R13, R0, R3, 0x18 ;  /* 0x00000003000d7211 */ /* 0x000fce00078ec0ff */
.L_x_29:
[----:B0-2---:R-:W-:-:S04]  /*11f0*/  IADD3 R8, P0, PT, R5, UR8, RZ ;  /* 0x0000000805087c10 */ /* 0x005fc8000ff1e0ff */
[----:B------:R-:W-:-:S05]  /*1200*/  IADD3.X R9, PT, PT, R12, UR9, RZ, P0, !PT ;  /* 0x000000090c097c10 */ /* 0x000fca00087fe4ff */
[----:B------:R-:W2:Y:S01]  /*1210*/  LDG.E.U8 R8, desc[UR6][R8.64] ;  /* 0x0000000608087981 */ /* 0x000ea2000c1e1100 */
[----:B-1----:R-:W-:Y:S01]  /*1220*/  IADD3 R10, P0, PT, R5, UR10, RZ ;  /* 0x0000000a050a7c10 */ /* 0x002fe2000ff1e0ff */
[----:B------:R-:W-:Y:S01]  /*1230*/  VIADD R6, R6, 0x1 ;  /* 0x0000000106067836 */ /* 0x000fe20000000000 */
[----:B------:R-:W-:Y:S02]  /*1240*/  IADD3 R5, P1, PT, R2, R5, RZ ;  /* 0x0000000502057210 */ /* 0x000fe40007f3e0ff */
[----:B------:R-:W-:Y:S02]  /*1250*/  IADD3.X R11, PT, PT, R12, UR11, RZ, P0, !PT ;  /* 0x0000000b0c0b7c10 */ /* 0x000fe400087fe4ff */
[----:B------:R-:W-:Y:S01]  /*1260*/  ISETP.NE.AND P0, PT, R6, RZ, PT ;  /* 0x000000ff0600720c */ /* 0x000fe20003f05270 */
[----:B------:R-:W-:Y:S02]  /*1270*/  IMAD.X R12, RZ, RZ, R12, P1 ;  /* 0x000000ffff0c7224 */ /* 0x000fe400008e060c */
[----:B--2---:R-:W-:-:S06]  /*1280*/  IMAD.IADD R3, R13, 0x1, R8 ;  /* 0x000000010d037824 */ /* 0x004fcc00078e0208 */
[----:B------:R-:W0:Y:S04]  /*1290*/  LDS.U8 R3, [R3] ;  /* 0x0000000003037984 */ /* 0x000e280000000000 */
[----:B0-----:R1:W-:Y:S01]  /*12a0*/  STG.E.U8 desc[UR6][R10.64], R3 ;  /* 0x000000030a007986 */ /* 0x0013e2000c101106 */
[----:B------:R-:W-:Y:S05]  /*12b0*/  @P0 BRA `(.L_x_29) ;  /* 0xfffffffc00cc0947 */ /* 0x000fea000383ffff */
[----:B------:R-:W-:Y:S05]  /*12c0*/  BSYNC.RECONVERGENT B1 ;  /* 0x0000000000017941 */ /* 0x000fea0003800200 */
.L_x_28:
[----:B--2---:R-:W-:Y:S05]  /*12d0*/  BSYNC.RECONVERGENT B0 ;  /* 0x0000000000007941 */ /* 0x004fea0003800200 */
.L_x_27:
[----:B------:R-:W-:-:S13]  /*12e0*/  ISETP.GE.U32.AND P0, PT, R4, 0x3, PT ;  /* 0x000000030400780c */ /* 0x000fda0003f06070 */
[----:B------:R-:W-:Y:S05]  /*12f0*/  @!P0 EXIT ;  /* 0x000000000000894d */ /* 0x000fea0003800000 */
[----:B------:R-:W-:Y:S01]  /*1300*/  VIADD R7, R7, 0x800 ;  /* 0x0000080007077836 */ /* 0x000fe20000000000 */
[----:B------:R-:W2:Y:S01]  /*1310*/  LDCU.128 UR8, c[0x0][0x380] ;  /* 0x00007000ff0877ac */ /* 0x000ea20008000c00 */
[--C-:B-1----:R-:W-:Y:S02]  /*1320*/  IMAD R3, R2, 0x2, R5.reuse ;  /* 0x0000000202037824 */ /* 0x102fe400078e0205 */
[----:B0-----:R-:W-:Y:S01]  /*1330*/  IMAD.IADD R9, R5, 0x1, R2 ;  /* 0x0000000105097824 */ /* 0x001fe200078e0202 */
[----:B------:R-:W-:Y:S01]  /*1340*/  LEA R0, R0, R7, 0x18 ;  /* 0x0000000700007211 */ /* 0x000fe200078ec0ff */
[----:B------:R-:W-:-:S07]  /*1350*/  IMAD R7, R2, 0x3, R5 ;  /* 0x0000000302077824 */ /* 0x000fce00078e0205 */
.L_x_30:
[----:B0-2---:R-:W-:-:S05]  /*1360*/  IADD3 R10, P0, PT, R5, UR8, RZ ;  /* 0x00000008050a7c10 */ /* 0x005fca000ff1e0ff */
[----:B------:R-:W-:-:S06]  /*1370*/  IMAD.X R11, RZ, RZ, UR9, P0 ;  /* 0x00000009ff0b7e24 */ /* 0x000fcc00080e06ff */
[----:B------:R-:W2:Y:S01]  /*1380*/  LDG.E.U8 R11, desc[UR6][R10.64] ;  /* 0x000000060a0b7981 */ /* 0x000ea2000c1e1100 */
[----:B------:R-:W-:Y:S02]  /*1390*/  IADD3 R12, P0, PT, R5, UR10, RZ ;  /* 0x0000000a050c7c10 */ /* 0x000fe4000ff1e0ff */
[----:B------:R-:W-:-:S03]  /*13a0*/  IADD3 R14, P1, PT, R9, UR8, RZ ;  /* 0x00000008090e7c10 */ /* 0x000fc6000ff3e0ff */
[----:B------:R-:W-:Y:S02]  /*13b0*/  IMAD.X R13, RZ, RZ, UR11, P0 ;  /* 0x0000000bff0d7e24 */ /* 0x000fe400080e06ff */
[----:B------:R-:W-:Y:S02]  /*13c0*/  IMAD.X R15, RZ, RZ, UR9, P1 ;  /* 0x00000009ff0f7e24 */ /* 0x000fe400088e06ff */
[----:B--2---:R-:W-:-:S05]  /*13d0*/  IMAD.IADD R4, R0, 0x1, R11 ;  /* 0x0000000100047824 */ /* 0x004fca00078e020b */
[----:B------:R-:W0:Y:S04]  /*13e0*/  LDS.U8 R19, [R4] ;  /* 0x0000000004137984 */ /* 0x000e280000000000 */
[----:B0-----:R-:W-:Y:S04]  /*13f0*/  STG.E.U8 desc[UR6][R12.64], R19 ;  /* 0x000000130c007986 */ /* 0x001fe8000c101106 */
        /* <DEDUP_REMOVED lines=17> */
[----:B------:R-:W-:Y:S01]  /*1510*/  IADD3 R10, P0, PT, R7, UR10, RZ ;  /* 0x0000000a070a7c10 */ /* 0x000fe2000ff1e0ff */
[C---:B------:R-:W-:Y:S01]  /*1520*/  IMAD R3, R2.reuse, 0x4, R3 ;  /* 0x0000000402037824 */ /* 0x040fe200078e0203 */
[C---:B------:R-:W-:Y:S01]  /*1530*/  IADD3 R5, PT, PT, R2.reuse, R5, R2 ;  /* 0x0000000502057210 */ /* 0x040fe20007ffe002 */
[----:B------:R-:W-:-:S02]  /*1540*/  IMAD R7, R2, 0x4, R7 ;  /* 0x0000000402077824 */ /* 0x000fc400078e0207 */
[----:B------:R-:W-:Y:S01]  /*1550*/  IMAD.X R11, RZ, RZ, UR11, P0 ;  /* 0x0000000bff0b7e24 */ /* 0x000fe200080e06ff */
[C---:B------:R-:W-:Y:S01]  /*1560*/  IADD3 R5, PT, PT, R2.reuse, R5, R2 ;  /* 0x0000000502057210 */ /* 0x040fe20007ffe002 */
[----:B------:R-:W-:-:S03]  /*1570*/  IMAD R9, R2, 0x4, R9 ;  /* 0x0000000402097824 */ /* 0x000fc600078e0209 */
[----:B------:R-:W-:Y:S01]  /*1580*/  ISETP.GE.U32.AND P0, PT, R5, 0x400, PT ;  /* 0x000004000500780c */ /* 0x000fe20003f06070 */
[----:B--2---:R-:W-:-:S05]  /*1590*/  IMAD.IADD R6, R0, 0x1, R15 ;  /* 0x0000000100067824 */ /* 0x004fca00078e020f */
[----:B------:R-:W0:Y:S04]  /*15a0*/  LDS.U8 R21, [R6] ;  /* 0x0000000006157984 */ /* 0x000e280000000000 */
[----:B0-----:R0:W-:Y:S03]  /*15b0*/  STG.E.U8 desc[UR6][R10.64], R21 ;  /* 0x000000150a007986 */ /* 0x0011e6000c101106 */
[----:B------:R-:W-:Y:S05]  /*15c0*/  @!P0 BRA `(.L_x_30) ;  /* 0xfffffffc00648947 */ /* 0x000fea000383ffff */
[----:B------:R-:W-:Y:S05]  /*15d0*/  EXIT ;  /* 0x000000000000794d */ /* 0x000fea0003800000 */
        .weak           $__internal_0_$__cuda_sm3x_div_rn_noftz_f32_slowpath
        .type           $__internal_0_$__cuda_sm3x_div_rn_noftz_f32_slowpath,@function
        .size           $__internal_0_$__cuda_sm3x_div_rn_noftz_f32_slowpath,(.L_x_43 - $__internal_0_$__cuda_sm3x_div_rn_noftz_f32_slowpath)
$__internal_0_$__cuda_sm3x_div_rn_noftz_f32_slowpath:
[----:B------:R-:W-:Y:S01]  /*15e0*/  SHF.R.U32.HI R9, RZ, 0x17, R11 ;  /* 0x00000017ff097819 */ /* 0x000fe2000001160b */
[----:B------:R-:W-:Y:S01]  /*15f0*/  BSSY.RECONVERGENT B2, `(.L_x_31) ;  /* 0x0000064000027945 */ /* 0x000fe20003800200 */
[--C-:B------:R-:W-:Y:S01]  /*1600*/  SHF.R.U32.HI R3, RZ, 0x17, R0.reuse ;  /* 0x00000017ff037819 */ /* 0x100fe20000011600 */
[----:B------:R-:W-:Y:S01]  /*1610*/  IMAD.MOV.U32 R12, RZ, RZ, R0 ;  /* 0x000000ffff0c7224 */ /* 0x000fe200078e0000 */
[----:B------:R-:W-:Y:S02]  /*1620*/  LOP3.LUT R9, R9, 0xff, RZ, 0xc0, !PT ;  /* 0x000000ff09097812 */ /* 0x000fe400078ec0ff */
[----:B------:R-:W-:-:S03]  /*1630*/  LOP3.LUT R10, R3, 0xff, RZ, 0xc0, !PT ;  /* 0x000000ff030a7812 */ /* 0x000fc600078ec0ff */
[----:B------:R-:W-:Y:S02]  /*1640*/  VIADD R14, R9, 0xffffffff ;  /* 0xffffffff090e7836 */ /* 0x000fe40000000000 */
[----:B------:R-:W-:-:S03]  /*1650*/  VIADD R13, R10, 0xffffffff ;  /* 0xffffffff0a0d7836 */ /* 0x000fc60000000000 */
[----:B------:R-:W-:-:S04]  /*1660*/  ISETP.GT.U32.AND P0, PT, R14, 0xfd, PT ;  /* 0x000000fd0e00780c */ /* 0x000fc80003f04070 */
[----:B------:R-:W-:-:S13]  /*1670*/  ISETP.GT.U32.OR P0, PT, R13, 0xfd, P0 ;  /* 0x000000fd0d00780c */ /* 0x000fda0000704470 */
[----:B------:R-:W-:Y:S01]  /*1680*/  @!P0 IMAD.MOV.U32 R7, RZ, RZ, RZ ;  /* 0x000000ffff078224 */ /* 0x000fe200078e00ff */
[----:B------:R-:W-:Y:S06]  /*1690*/  @!P0 BRA `(.L_x_32) ;  /* 0x0000000000608947 */ /* 0x000fec0003800000 */
[----:B------:R-:W-:Y:S01]  /*16a0*/  FSETP.GTU.FTZ.AND P0, PT, |R0|, +INF , PT ;  /* 0x7f8000000000780b */ /* 0x000fe20003f1c200 */
[----:B------:R-:W-:Y:S01]  /*16b0*/  IMAD.MOV.U32 R3, RZ, RZ, R11 ;  /* 0x000000ffff037224 */ /* 0x000fe200078e000b */
[----:B------:R-:W-:-:S04]  /*16c0*/  FSETP.GTU.FTZ.AND P1, PT, |R11|, +INF , PT ;  /* 0x7f8000000b00780b */ /* 0x000fc80003f3c200 */
[----:B------:R-:W-:-:S13]  /*16d0*/  PLOP3.LUT P0, PT, P0, P1, PT, 0xf8, 0x8f ;  /* 0x00000000008f781c */ /* 0x000fda0000703f70 */
[----:B------:R-:W-:Y:S05]  /*16e0*/  @P0 BRA `(.L_x_33) ;  /* 0x00000004004c0947 */ /* 0x000fea0003800000 */
[----:B------:R-:W-:-:S13]  /*16f0*/  LOP3.LUT P0, RZ, R11, 0x7fffffff, R12, 0xc8, !PT ;  /* 0x7fffffff0bff7812 */ /* 0x000fda000780c80c */
[----:B------:R-:W-:Y:S05]  /*1700*/  @!P0 BRA `(.L_x_34) ;  /* 0x00000004003c8947 */ /* 0x000fea0003800000 */
[C---:B------:R-:W-:Y:S02]  /*1710*/  FSETP.NEU.FTZ.AND P2, PT, |R0|.reuse, +INF , PT ;  /* 0x7f8000000000780b */ /* 0x040fe40003f5d200 */
[----:B------:R-:W-:Y:S02]  /*1720*/  FSETP.NEU.FTZ.AND P1, PT, |R3|, +INF , PT ;  /* 0x7f8000000300780b */ /* 0x000fe40003f3d200 */
[----:B------:R-:W-:-:S11]  /*1730*/  FSETP.NEU.FTZ.AND P0, PT, |R0|, +INF , PT ;  /* 0x7f8000000000780b */ /* 0x000fd60003f1d200 */
[----:B------:R-:W-:Y:S05]  /*1740*/  @!P1 BRA !P2, `(.L_x_34) ;  /* 0x00000004002c9947 */ /* 0x000fea0005000000 */
[----:B------:R-:W-:-:S04]  /*1750*/  LOP3.LUT P2, RZ, R12, 0x7fffffff, RZ, 0xc0, !PT ;  /* 0x7fffffff0cff7812 */ /* 0x000fc8000784c0ff */
[----:B------:R-:W-:-:S13]  /*1760*/  PLOP3.LUT P1, PT, P1, P2, PT, 0x2f, 0xf2 ;  /* 0x0000000000f2781c */ /* 0x000fda0000f24577 */
[----:B------:R-:W-:Y:S05]  /*1770*/  @P1 BRA `(.L_x_35) ;  /* 0x0000000400181947 */ /* 0x000fea0003800000 */
[----:B------:R-:W-:-:S04]  /*1780*/  LOP3.LUT P1, RZ, R11, 0x7fffffff, RZ, 0xc0, !PT ;  /* 0x7fffffff0bff7812 */ /* 0x000fc8000782c0ff */
[----:B------:R-:W-:-:S13]  /*1790*/  PLOP3.LUT P0, PT, P0, P1, PT, 0x2f, 0xf2 ;  /* 0x0000000000f2781c */ /* 0x000fda0000702577 */
[----:B------:R-:W-:Y:S05]  /*17a0*/  @P0 BRA `(.L_x_36) ;  /* 0x0000000400000947 */ /* 0x000fea0003800000 */
[----:B------:R-:W-:Y:S02]  /*17b0*/  ISETP.GE.AND P0, PT, R13, RZ, PT ;  /* 0x000000ff0d00720c */ /* 0x000fe40003f06270 */
[----:B------:R-:W-:-:S11]  /*17c0*/  ISETP.GE.AND P1, PT, R14, RZ, PT ;  /* 0x000000ff0e00720c */ /* 0x000fd60003f26270 */
[----:B------:R-:W-:Y:S02]  /*17d0*/  @P0 IMAD.MOV.U32 R7, RZ, RZ, RZ ;  /* 0x000000ffff070224 */ /* 0x000fe400078e00ff */
[----:B------:R-:W-:Y:S01]  /*17e0*/  @!P0 FFMA R12, R0, 1.84467440737095516160e+19, RZ ;  /* 0x5f800000000c8823 */ /* 0x000fe200000000ff */
[----:B------:R-:W-:Y:S02]  /*17f0*/  @!P0 IMAD.MOV.U32 R7, RZ, RZ, -0x40 ;  /* 0xffffffc0ff078424 */ /* 0x000fe400078e00ff */
[----:B------:R-:W-:Y:S02]  /*1800*/  @!P1 FFMA R11, R3, 1.84467440737095516160e+19, RZ ;  /* 0x5f800000030b9823 */ /* 0x000fe400000000ff */
[----:B------:R-:W-:-:S07]  /*1810*/  @!P1 VIADD R7, R7, 0x40 ;  /* 0x0000004007079836 */ /* 0x000fce0000000000 */
.L_x_32:
[----:B------:R-:W-:Y:S01]  /*1820*/  LEA R0, R9, 0xc0800000, 0x17 ;  /* 0xc080000009007811 */ /* 0x000fe200078eb8ff */
[----:B------:R-:W-:Y:S01]  /*1830*/  VIADD R10, R10, 0xffffff81 ;  /* 0xffffff810a0a7836 */ /* 0x000fe20000000000 */
[----:B------:R-:W-:Y:S03]  /*1840*/  BSSY.RECONVERGENT B3, `(.L_x_37) ;  /* 0x0000035000037945 */ /* 0x000fe60003800200 */
[----:B------:R-:W-:Y:S02]  /*1850*/  IMAD.IADD R11, R11, 0x1, -R0 ;  /* 0x000000010b0b7824 */ /* 0x000fe400078e0a00 */
[C---:B------:R-:W-:Y:S01]  /*1860*/  IMAD R0, R10.reuse, -0x800000, R12 ;  /* 0xff8000000a007824 */ /* 0x040fe200078e020c */
[----:B------:R-:W-:Y:S01]  /*1870*/  IADD3 R10, PT, PT, R10, 0x7f, -R9 ;  /* 0x0000007f0a0a7810 */ /* 0x000fe20007ffe809 */
[----:B------:R-:W0:Y:S01]  /*1880*/  MUFU.RCP R3, R11 ;  /* 0x0000000b00037308 */ /* 0x000e220000001000 */
[----:B------:R-:W-:-:S03]  /*1890*/  FADD.FTZ R13, -R11, -RZ ;  /* 0x800000ff0b0d7221 */ /* 0x000fc60000010100 */
[----:B------:R-:W-:Y:S02]  /*18a0*/  IMAD.IADD R10, R10, 0x1, R7 ;  /* 0x000000010a0a7824 */ /* 0x000fe400078e0207 */
[----:B0-----:R-:W-:-:S04]  /*18b0*/  FFMA R14, R3, R13, 1 ;  /* 0x3f800000030e7423 */ /* 0x001fc8000000000d */
[----:B------:R-:W-:-:S04]  /*18c0*/  FFMA R14, R3, R14, R3 ;  /* 0x0000000e030e7223 */ /* 0x000fc80000000003 */
[----:B------:R-:W-:-:S04]  /*18d0*/  FFMA R3, R0, R14, RZ ;  /* 0x0000000e00037223 */ /* 0x000fc800000000ff */
[----:B------:R-:W-:-:S04]  /*18e0*/  FFMA R12, R13, R3, R0 ;  /* 0x000000030d0c7223 */ /* 0x000fc80000000000 */
[----:B------:R-:W-:-:S04]  /*18f0*/  FFMA R15, R14, R12, R3 ;  /* 0x0000000c0e0f7223 */ /* 0x000fc80000000003 */
[----:B------:R-:W-:-:S04]  /*1900*/  FFMA R12, R13, R15, R0 ;  /* 0x0000000f0d0c7223 */ /* 0x000fc80000000000 */
[----:B------:R-:W-:-:S05]  /*1910*/  FFMA R0, R14, R12, R15 ;  /* 0x0000000c0e007223 */ /* 0x000fca000000000f */
[----:B------:R-:W-:-:S04]  /*1920*/  SHF.R.U32.HI R3, RZ, 0x17, R0 ;  /* 0x00000017ff037819 */ /* 0x000fc80000011600 */
[----:B------:R-:W-:-:S05]  /*1930*/  LOP3.LUT R3, R3, 0xff, RZ, 0xc0, !PT ;  /* 0x000000ff03037812 */ /* 0x000fca00078ec0ff */
[----:B------:R-:W-:-:S04]  /*1940*/  IMAD.IADD R9, R3, 0x1, R10 ;  /* 0x0000000103097824 */ /* 0x000fc800078e020a */
[----:B------:R-:W-:-:S05]  /*1950*/  VIADD R3, R9, 0xffffffff ;  /* 0xffffffff09037836 */ /* 0x000fca0000000000 */
[----:B------:R-:W-:-:S13]  /*1960*/  ISETP.GE.U32.AND P0, PT, R3, 0xfe, PT ;  /* 0x000000fe0300780c */ /* 0x000fda0003f06070 */
[----:B------:R-:W-:Y:S05]  /*1970*/  @!P0 BRA `(.L_x_38) ;  /* 0x0000000000808947 */ /* 0x000fea0003800000 */
[----:B------:R-:W-:-:S13]  /*1980*/  ISETP.GT.AND P0, PT, R9, 0xfe, PT ;  /* 0x000000fe0900780c */ /* 0x000fda0003f04270 */
[----:B------:R-:W-:Y:S05]  /*1990*/  @P0 BRA `(.L_x_39) ;  /* 0x00000000006c0947 */ /* 0x000fea0003800000 */
[----:B------:R-:W-:-:S13]  /*19a0*/  ISETP.GE.AND P0, PT, R9, 0x1, PT ;  /* 0x000000010900780c */ /* 0x000fda0003f06270 */
[----:B------:R-:W-:Y:S05]  /*19b0*/  @P0 BRA `(.L_x_40) ;  /* 0x0000000000740947 */ /* 0x000fea0003800000 */
[----:B------:R-:W-:Y:S02]  /*19c0*/  ISETP.GE.AND P0, PT, R9, -0x18, PT ;  /* 0xffffffe80900780c */ /* 0x000fe40003f06270 */
[----:B------:R-:W-:-:S11]  /*19d0*/  LOP3.LUT R0, R0, 0x80000000, RZ, 0xc0, !PT ;  /* 0x8000000000007812 */ /* 0x000fd600078ec0ff */
[----:B------:R-:W-:Y:S05]  /*19e0*/  @!P0 BRA `(.L_x_40) ;  /* 0x0000000000688947 */ /* 0x000fea0003800000 */
[CCC-:B------:R-:W-:Y:S01]  /*19f0*/  FFMA.RZ R3, R14.reuse, R12.reuse, R15.reuse ;  /* 0x0000000c0e037223 */ /* 0x1c0fe2000000c00f */
[CCC-:B------:R-:W-:Y:S01]  /*1a00*/  FFMA.RM R10, R14.reuse, R12.reuse, R15.reuse ;  /* 0x0000000c0e0a7223 */ /* 0x1c0fe2000000400f */
[C---:B------:R-:W-:Y:S02]  /*1a10*/  ISETP.NE.AND P2, PT, R9.reuse, RZ, PT ;  /* 0x000000ff0900720c */ /* 0x040fe40003f45270 */
[----:B------:R-:W-:Y:S02]  /*1a20*/  ISETP.NE.AND P1, PT, R9, RZ, PT ;  /* 0x000000ff0900720c */ /* 0x000fe40003f25270 */
[----:B------:R-:W-:Y:S01]  /*1a30*/  LOP3.LUT R7, R3, 0x7fffff, RZ, 0xc0, !PT ;  /* 0x007fffff03077812 */ /* 0x000fe200078ec0ff */
[----:B------:R-:W-:Y:S01]  /*1a40*/  FFMA.RP R3, R14, R12, R15 ;  /* 0x0000000c0e037223 */ /* 0x000fe2000000800f */
[----:B------:R-:W-:Y:S02]  /*1a50*/  VIADD R12, R9, 0x20 ;  /* 0x00000020090c7836 */ /* 0x000fe40000000000 */
[----:B------:R-:W-:Y:S01]  /*1a60*/  LOP3.LUT R7, R7, 0x800000, RZ, 0xfc, !PT ;  /* 0x0080000007077812 */ /* 0x000fe200078efcff */
[----:B------:R-:W-:Y:S01]  /*1a70*/  IMAD.MOV R9, RZ, RZ, -R9 ;  /* 0x000000ffff097224 */ /* 0x000fe200078e0a09 */
[----:B------:R-:W-:-:S02]  /*1a80*/  FSETP.NEU.FTZ.AND P0, PT, R3, R10, PT ;  /* 0x0000000a0300720b */ /* 0x000fc40003f1d000 */
[----:B------:R-:W-:Y:S02]  /*1a90*/  SHF.L.U32 R12, R7, R12, RZ ;  /* 0x0000000c070c7219 */ /* 0x000fe400000006ff */
[----:B------:R-:W-:Y:S02]  /*1aa0*/  SEL R10, R9, RZ, P2 ;  /* 0x000000ff090a7207 */ /* 0x000fe40001000000 */
[----:B------:R-:W-:Y:S02]  /*1ab0*/  ISETP.NE.AND P1, PT, R12, RZ, P1 ;  /* 0x000000ff0c00720c */ /* 0x000fe40000f25270 */
[----:B------:R-:W-:Y:S02]  /*1ac0*/  SHF.R.U32.HI R10, RZ, R10, R7 ;  /* 0x0000000aff0a7219 */ /* 0x000fe40000011607 */
[----:B------:R-:W-:Y:S02]  /*1ad0*/  PLOP3.LUT P0, PT, P0, P1, PT, 0xf8, 0x8f ;  /* 0x00000000008f781c */ /* 0x000fe40000703f70 */
[----:B------:R-:W-:-:S02]  /*1ae0*/  SHF.R.U32.HI R12, RZ, 0x1, R10 ;  /* 0x00000001ff0c7819 */ /* 0x000fc4000001160a */
[----:B------:R-:W-:-:S04]  /*1af0*/  SEL R3, RZ, 0x1, !P0 ;  /* 0x00000001ff037807 */ /* 0x000fc80004000000 */
[----:B------:R-:W-:-:S04]  /*1b00*/  LOP3.LUT R3, R3, 0x1, R12, 0xf8, !PT ;  /* 0x0000000103037812 */ /* 0x000fc800078ef80c */
[----:B------:R-:W-:-:S05]  /*1b10*/  LOP3.LUT R3, R3, R10, RZ, 0xc0, !PT ;  /* 0x0000000a03037212 */ /* 0x000fca00078ec0ff */
[----:B------:R-:W-:-:S05]  /*1b20*/  IMAD.IADD R3, R12, 0x1, R3 ;  /* 0x000000010c037824 */ /* 0x000fca00078e0203 */
[----:B------:R-:W-:Y:S01]  /*1b30*/  LOP3.LUT R0, R3, R0, RZ, 0xfc, !PT ;  /* 0x0000000003007212 */ /* 0x000fe200078efcff */
[----:B------:R-:W-:Y:S06]  /*1b40*/  BRA `(.L_x_40) ;  /* 0x0000000000107947 */ /* 0x000fec0003800000 */
.L_x_39:
[----:B------:R-:W-:-:S04]  /*1b50*/  LOP3.LUT R0, R0, 0x80000000, RZ, 0xc0, !PT ;  /* 0x8000000000007812 */ /* 0x000fc800078ec0ff */
[----:B------:R-:W-:Y:S01]  /*1b60*/  LOP3.LUT R0, R0, 0x7f800000, RZ, 0xfc, !PT ;  /* 0x7f80000000007812 */ /* 0x000fe200078efcff */
[----:B------:R-:W-:Y:S06]  /*1b70*/  BRA `(.L_x_40) ;  /* 0x0000000000047947 */ /* 0x000fec0003800000 */
.L_x_38:
[----:B------:R-:W-:-:S07]  /*1b80*/  IMAD R0, R10, 0x800000, R0 ;  /* 0x008000000a007824 */ /* 0x000fce00078e0200 */
.L_x_40:
[----:B------:R-:W-:Y:S05]  /*1b90*/  BSYNC.RECONVERGENT B3 ;  /* 0x0000000000037941 */ /* 0x000fea0003800200 */
.L_x_37:
[----:B------:R-:W-:Y:S05]  /*1ba0*/  BRA `(.L_x_41) ;  /* 0x0000000000207947 */ /* 0x000fea0003800000 */
.L_x_36:
[----:B------:R-:W-:-:S04]  /*1bb0*/  LOP3.LUT R0, R11, 0x80000000, R12, 0x48, !PT ;  /* 0x800000000b007812 */ /* 0x000fc800078e480c */
[----:B------:R-:W-:Y:S01]  /*1bc0*/  LOP3.LUT R0, R0, 0x7f800000, RZ, 0xfc, !PT ;  /* 0x7f80000000007812 */ /* 0x000fe200078efcff */
[----:B------:R-:W-:Y:S06]  /*1bd0*/  BRA `(.L_x_41) ;  /* 0x0000000000147947 */ /* 0x000fec0003800000 */
.L_x_35:
[----:B------:R-:W-:Y:S01]  /*1be0*/  LOP3.LUT R0, R11, 0x80000000, R12, 0x48, !PT ;  /* 0x800000000b007812 */ /* 0x000fe200078e480c */
[----:B------:R-:W-:Y:S06]  /*1bf0*/  BRA `(.L_x_41) ;  /* 0x00000000000c7947 */ /* 0x000fec0003800000 */
.L_x_34:
[----:B------:R-:W0:Y:S01]  /*1c00*/  MUFU.RSQ R0, -QNAN ;  /* 0xffc0000000007908 */ /* 0x000e220000001400 */
[----:B------:R-:W-:Y:S05]  /*1c10*/  BRA `(.L_x_41) ;  /* 0x0000000000047947 */ /* 0x000fea0003800000 */
.L_x_33:
[----:B------:R-:W-:-:S07]  /*1c20*/  FADD.FTZ R0, R0, R3 ;  /* 0x0000000300007221 */ /* 0x000fce0000010000 */
.L_x_41:
[----:B------:R-:W-:Y:S05]  /*1c30*/  BSYNC.RECONVERGENT B2 ;  /* 0x0000000000027941 */ /* 0x000fea0003800200 */
.L_x_31:
[----:B------:R-:W-:-:S04]  /*1c40*/  IMAD.MOV.U32 R9, RZ, RZ, 0x0 ;  /* 0x00000000ff097424 */ /* 0x000fc800078e00ff */
[----:B0-----:R-:W-:Y:S05]  /*1c50*/  RET.REL.NODEC R8 `(_Z17gpu_process_imagePhS_) ;  /* 0xffffffe008e87950 */ /* 0x001fea0003c3ffff */
.L_x_42:
[----:B------:R-:W-:-:S00]  /*1c60*/  BRA `(.L_x_42) ;  /* 0xfffffffc00fc7947 */ /* 0x000fc0000383ffff */
[----:B------:R-:W-:-:S00]  /*1c70*/  NOP ;  /* 0x0000000000007918 */ /* 0x000fc00000000000 */
        /* <DEDUP_REMOVED lines=8> */
.L_x_43:


//--------------------- .nv.shared._Z17gpu_process_imagePhS_ --------------------------
	.section	.nv.shared._Z17gpu_process_imagePhS_,"aw",@nobits
	.sectionflags	@""
	.align	4
.nv.shared._Z17gpu_process_imagePhS_:
	.zero		3328


//--------------------- .nv.shared.reserved.0     --------------------------
	.section	.nv.shared.reserved.0,"aw",@nobits
	.weak		__nv_reservedSMEM_offset_0_alias
	.size		__nv_reservedSMEM_offset_0_alias, 0, 64
	.other		__nv_reservedSMEM_offset_0_alias,@"STO_CUDA_RESERVED_SHARED STV_DEFAULT"
__nv_reservedSMEM_offset_0_alias:
	.zero		0
	.zero		64


//--------------------- .nv.constant0._Z17gpu_process_imagePhS_ --------------------------
	.section	.nv.constant0._Z17gpu_process_imagePhS_,"a",@progbits
	.sectionflags	@""
	.align	4
.nv.constant0._Z17gpu_process_imagePhS_:
	.zero		912


//--------------------- SYMBOLS --------------------------

	.type		.nv.reservedSmem.offset0,@object
	.size		.nv.reservedSmem.offset0,0x4
	.type		.nv.reservedSmem.cap,@object
	.size		.nv.reservedSmem.cap,0x4
